//
// Generated by NVIDIA NVVM Compiler
//
// Compiler Build ID: CL-36424714
// Cuda compilation tools, release 13.0, V13.0.88
// Based on NVVM 20.0.0
//

.version 9.0
.target sm_100
.address_size 64

	// .globl	_Z9cuda_gemvPfS_S_ii
// _ZZ11cuda_gemv_2ILi4096EEvPfS0_S0_iiE10share_data has been demoted
// _ZZ12block_reduceILi256EEffE4temp has been demoted

.visible .entry _Z9cuda_gemvPfS_S_ii(
	.param .u64 .ptr .align 1 _Z9cuda_gemvPfS_S_ii_param_0,
	.param .u64 .ptr .align 1 _Z9cuda_gemvPfS_S_ii_param_1,
	.param .u64 .ptr .align 1 _Z9cuda_gemvPfS_S_ii_param_2,
	.param .u32 _Z9cuda_gemvPfS_S_ii_param_3,
	.param .u32 _Z9cuda_gemvPfS_S_ii_param_4
)
{
	.reg .pred 	%p<11>;
	.reg .b32 	%r<38>;
	.reg .b32 	%f<112>;
	.reg .b64 	%rd<58>;

	ld.param.u64 	%rd10, [_Z9cuda_gemvPfS_S_ii_param_0];
	ld.param.u64 	%rd11, [_Z9cuda_gemvPfS_S_ii_param_1];
	ld.param.u64 	%rd9, [_Z9cuda_gemvPfS_S_ii_param_2];
	ld.param.u32 	%r23, [_Z9cuda_gemvPfS_S_ii_param_3];
	cvta.to.global.u64 	%rd1, %rd11;
	cvta.to.global.u64 	%rd2, %rd10;
	mov.u32 	%r24, %tid.x;
	mov.u32 	%r25, %ctaid.x;
	mov.u32 	%r26, %ntid.x;
	mad.lo.s32 	%r1, %r25, %r26, %r24;
	setp.gt.s32 	%p1, %r1, 4095;
	@%p1 bra 	$L__BB0_15;
	setp.lt.s32 	%p2, %r23, 1;
	mov.f32 	%f111, 0f00000000;
	@%p2 bra 	$L__BB0_14;
	add.s32 	%r28, %r23, -1;
	and.b32  	%r2, %r23, 15;
	setp.lt.u32 	%p3, %r28, 15;
	mov.f32 	%f111, 0f00000000;
	mov.b32 	%r34, 0;
	@%p3 bra 	$L__BB0_5;
	and.b32  	%r34, %r23, 2147483632;
	neg.s32 	%r32, %r34;
	shl.b32 	%r5, %r23, 4;
	add.s64 	%rd56, %rd2, 32;
	mov.f32 	%f111, 0f00000000;
	mul.wide.u32 	%rd14, %r23, 4;
	mov.u32 	%r31, %r1;
$L__BB0_4:
	.pragma "nounroll";
	ld.global.f32 	%f18, [%rd56+-32];
	mul.wide.s32 	%rd12, %r31, 4;
	add.s64 	%rd13, %rd1, %rd12;
	ld.global.f32 	%f19, [%rd13];
	fma.rn.f32 	%f20, %f18, %f19, %f111;
	ld.global.f32 	%f21, [%rd56+-28];
	add.s64 	%rd15, %rd13, %rd14;
	ld.global.f32 	%f22, [%rd15];
	fma.rn.f32 	%f23, %f21, %f22, %f20;
	ld.global.f32 	%f24, [%rd56+-24];
	add.s64 	%rd16, %rd15, %rd14;
	ld.global.f32 	%f25, [%rd16];
	fma.rn.f32 	%f26, %f24, %f25, %f23;
	ld.global.f32 	%f27, [%rd56+-20];
	add.s64 	%rd17, %rd16, %rd14;
	ld.global.f32 	%f28, [%rd17];
	fma.rn.f32 	%f29, %f27, %f28, %f26;
	ld.global.f32 	%f30, [%rd56+-16];
	add.s64 	%rd18, %rd17, %rd14;
	ld.global.f32 	%f31, [%rd18];
	fma.rn.f32 	%f32, %f30, %f31, %f29;
	ld.global.f32 	%f33, [%rd56+-12];
	add.s64 	%rd19, %rd18, %rd14;
	ld.global.f32 	%f34, [%rd19];
	fma.rn.f32 	%f35, %f33, %f34, %f32;
	ld.global.f32 	%f36, [%rd56+-8];
	add.s64 	%rd20, %rd19, %rd14;
	ld.global.f32 	%f37, [%rd20];
	fma.rn.f32 	%f38, %f36, %f37, %f35;
	ld.global.f32 	%f39, [%rd56+-4];
	add.s64 	%rd21, %rd20, %rd14;
	ld.global.f32 	%f40, [%rd21];
	fma.rn.f32 	%f41, %f39, %f40, %f38;
	ld.global.f32 	%f42, [%rd56];
	add.s64 	%rd22, %rd21, %rd14;
	ld.global.f32 	%f43, [%rd22];
	fma.rn.f32 	%f44, %f42, %f43, %f41;
	ld.global.f32 	%f45, [%rd56+4];
	add.s64 	%rd23, %rd22, %rd14;
	ld.global.f32 	%f46, [%rd23];
	fma.rn.f32 	%f47, %f45, %f46, %f44;
	ld.global.f32 	%f48, [%rd56+8];
	add.s64 	%rd24, %rd23, %rd14;
	ld.global.f32 	%f49, [%rd24];
	fma.rn.f32 	%f50, %f48, %f49, %f47;
	ld.global.f32 	%f51, [%rd56+12];
	add.s64 	%rd25, %rd24, %rd14;
	ld.global.f32 	%f52, [%rd25];
	fma.rn.f32 	%f53, %f51, %f52, %f50;
	ld.global.f32 	%f54, [%rd56+16];
	add.s64 	%rd26, %rd25, %rd14;
	ld.global.f32 	%f55, [%rd26];
	fma.rn.f32 	%f56, %f54, %f55, %f53;
	ld.global.f32 	%f57, [%rd56+20];
	add.s64 	%rd27, %rd26, %rd14;
	ld.global.f32 	%f58, [%rd27];
	fma.rn.f32 	%f59, %f57, %f58, %f56;
	ld.global.f32 	%f60, [%rd56+24];
	add.s64 	%rd28, %rd27, %rd14;
	ld.global.f32 	%f61, [%rd28];
	fma.rn.f32 	%f62, %f60, %f61, %f59;
	ld.global.f32 	%f63, [%rd56+28];
	add.s64 	%rd29, %rd28, %rd14;
	ld.global.f32 	%f64, [%rd29];
	fma.rn.f32 	%f111, %f63, %f64, %f62;
	add.s32 	%r32, %r32, 16;
	add.s32 	%r31, %r31, %r5;
	add.s64 	%rd56, %rd56, 64;
	setp.ne.s32 	%p4, %r32, 0;
	@%p4 bra 	$L__BB0_4;
$L__BB0_5:
	setp.eq.s32 	%p5, %r2, 0;
	@%p5 bra 	$L__BB0_14;
	and.b32  	%r11, %r23, 7;
	setp.lt.u32 	%p6, %r2, 8;
	@%p6 bra 	$L__BB0_8;
	mul.wide.u32 	%rd30, %r34, 4;
	add.s64 	%rd31, %rd2, %rd30;
	ld.global.f32 	%f66, [%rd31];
	mad.lo.s32 	%r29, %r34, %r23, %r1;
	mul.wide.s32 	%rd32, %r29, 4;
	add.s64 	%rd33, %rd1, %rd32;
	ld.global.f32 	%f67, [%rd33];
	fma.rn.f32 	%f68, %f66, %f67, %f111;
	ld.global.f32 	%f69, [%rd31+4];
	mul.wide.u32 	%rd34, %r23, 4;
	add.s64 	%rd35, %rd33, %rd34;
	ld.global.f32 	%f70, [%rd35];
	fma.rn.f32 	%f71, %f69, %f70, %f68;
	ld.global.f32 	%f72, [%rd31+8];
	add.s64 	%rd36, %rd35, %rd34;
	ld.global.f32 	%f73, [%rd36];
	fma.rn.f32 	%f74, %f72, %f73, %f71;
	ld.global.f32 	%f75, [%rd31+12];
	add.s64 	%rd37, %rd36, %rd34;
	ld.global.f32 	%f76, [%rd37];
	fma.rn.f32 	%f77, %f75, %f76, %f74;
	ld.global.f32 	%f78, [%rd31+16];
	add.s64 	%rd38, %rd37, %rd34;
	ld.global.f32 	%f79, [%rd38];
	fma.rn.f32 	%f80, %f78, %f79, %f77;
	ld.global.f32 	%f81, [%rd31+20];
	add.s64 	%rd39, %rd38, %rd34;
	ld.global.f32 	%f82, [%rd39];
	fma.rn.f32 	%f83, %f81, %f82, %f80;
	ld.global.f32 	%f84, [%rd31+24];
	add.s64 	%rd40, %rd39, %rd34;
	ld.global.f32 	%f85, [%rd40];
	fma.rn.f32 	%f86, %f84, %f85, %f83;
	ld.global.f32 	%f87, [%rd31+28];
	add.s64 	%rd41, %rd40, %rd34;
	ld.global.f32 	%f88, [%rd41];
	fma.rn.f32 	%f111, %f87, %f88, %f86;
	add.s32 	%r34, %r34, 8;
$L__BB0_8:
	setp.eq.s32 	%p7, %r11, 0;
	@%p7 bra 	$L__BB0_14;
	and.b32  	%r14, %r23, 3;
	setp.lt.u32 	%p8, %r11, 4;
	@%p8 bra 	$L__BB0_11;
	mul.wide.u32 	%rd42, %r34, 4;
	add.s64 	%rd43, %rd2, %rd42;
	ld.global.f32 	%f90, [%rd43];
	mad.lo.s32 	%r30, %r34, %r23, %r1;
	mul.wide.s32 	%rd44, %r30, 4;
	add.s64 	%rd45, %rd1, %rd44;
	ld.global.f32 	%f91, [%rd45];
	fma.rn.f32 	%f92, %f90, %f91, %f111;
	ld.global.f32 	%f93, [%rd43+4];
	mul.wide.u32 	%rd46, %r23, 4;
	add.s64 	%rd47, %rd45, %rd46;
	ld.global.f32 	%f94, [%rd47];
	fma.rn.f32 	%f95, %f93, %f94, %f92;
	ld.global.f32 	%f96, [%rd43+8];
	add.s64 	%rd48, %rd47, %rd46;
	ld.global.f32 	%f97, [%rd48];
	fma.rn.f32 	%f98, %f96, %f97, %f95;
	ld.global.f32 	%f99, [%rd43+12];
	add.s64 	%rd49, %rd48, %rd46;
	ld.global.f32 	%f100, [%rd49];
	fma.rn.f32 	%f111, %f99, %f100, %f98;
	add.s32 	%r34, %r34, 4;
$L__BB0_11:
	setp.eq.s32 	%p9, %r14, 0;
	@%p9 bra 	$L__BB0_14;
	mad.lo.s32 	%r37, %r34, %r23, %r1;
	mul.wide.u32 	%rd50, %r34, 4;
	add.s64 	%rd57, %rd2, %rd50;
	neg.s32 	%r36, %r14;
$L__BB0_13:
	.pragma "nounroll";
	mul.wide.s32 	%rd51, %r37, 4;
	add.s64 	%rd52, %rd1, %rd51;
	ld.global.f32 	%f101, [%rd57];
	ld.global.f32 	%f102, [%rd52];
	fma.rn.f32 	%f111, %f101, %f102, %f111;
	add.s32 	%r37, %r37, %r23;
	add.s64 	%rd57, %rd57, 4;
	add.s32 	%r36, %r36, 1;
	setp.ne.s32 	%p10, %r36, 0;
	@%p10 bra 	$L__BB0_13;
$L__BB0_14:
	cvta.to.global.u64 	%rd53, %rd9;
	mul.wide.s32 	%rd54, %r1, 4;
	add.s64 	%rd55, %rd53, %rd54;
	st.global.f32 	[%rd55], %f111;
$L__BB0_15:
	ret;

}
	// .globl	_Z11cuda_gemv_2ILi4096EEvPfS0_S0_ii
.visible .entry _Z11cuda_gemv_2ILi4096EEvPfS0_S0_ii(
	.param .u64 .ptr .align 1 _Z11cuda_gemv_2ILi4096EEvPfS0_S0_ii_param_0,
	.param .u64 .ptr .align 1 _Z11cuda_gemv_2ILi4096EEvPfS0_S0_ii_param_1,
	.param .u64 .ptr .align 1 _Z11cuda_gemv_2ILi4096EEvPfS0_S0_ii_param_2,
	.param .u32 _Z11cuda_gemv_2ILi4096EEvPfS0_S0_ii_param_3,
	.param .u32 _Z11cuda_gemv_2ILi4096EEvPfS0_S0_ii_param_4
)
{
	.reg .pred 	%p<14>;
	.reg .b16 	%rs<6>;
	.reg .b32 	%r<102>;
	.reg .b32 	%f<117>;
	.reg .b64 	%rd<55>;
	// demoted variable
	.shared .align 4 .b8 _ZZ11cuda_gemv_2ILi4096EEvPfS0_S0_iiE10share_data[16384];
	ld.param.u64 	%rd4, [_Z11cuda_gemv_2ILi4096EEvPfS0_S0_ii_param_0];
	ld.param.u64 	%rd5, [_Z11cuda_gemv_2ILi4096EEvPfS0_S0_ii_param_1];
	ld.param.u64 	%rd3, [_Z11cuda_gemv_2ILi4096EEvPfS0_S0_ii_param_2];
	ld.param.u32 	%r54, [_Z11cuda_gemv_2ILi4096EEvPfS0_S0_ii_param_3];
	cvta.to.global.u64 	%rd1, %rd4;
	cvta.to.global.u64 	%rd2, %rd5;
	mov.u32 	%r87, %tid.x;
	mov.u32 	%r55, %ctaid.x;
	mov.u32 	%r2, %ntid.x;
	mad.lo.s32 	%r3, %r55, %r2, %r87;
	add.s32 	%r56, %r87, %r2;
	cvt.u16.u32 	%rs2, %r56;
	xor.b16  	%rs3, %rs2, 4095;
	cvt.u16.u32 	%rs4, %r2;
	div.u16 	%rs5, %rs3, %rs4;
	and.b16  	%rs1, %rs5, 3;
	setp.eq.s16 	%p1, %rs1, 2;
	@%p1 bra 	$L__BB1_3;
	cvt.u32.u16 	%r4, %rs1;
	mov.b32 	%r86, 0;
$L__BB1_2:
	.pragma "nounroll";
	mul.wide.u32 	%rd6, %r87, 4;
	add.s64 	%rd7, %rd1, %rd6;
	ld.global.f32 	%f14, [%rd7];
	shl.b32 	%r58, %r87, 2;
	mov.u32 	%r59, _ZZ11cuda_gemv_2ILi4096EEvPfS0_S0_iiE10share_data;
	add.s32 	%r60, %r59, %r58;
	st.shared.f32 	[%r60], %f14;
	add.s32 	%r87, %r87, %r2;
	add.s32 	%r86, %r86, 1;
	xor.b32  	%r61, %r86, %r4;
	setp.ne.s32 	%p2, %r61, 2;
	@%p2 bra 	$L__BB1_2;
$L__BB1_3:
	shl.b32 	%r62, %r2, 1;
	add.s32 	%r91, %r87, %r62;
	shl.b32 	%r11, %r2, 2;
	mad.lo.s32 	%r90, %r2, 3, %r87;
	add.s32 	%r89, %r2, %r87;
	shl.b32 	%r63, %r87, 2;
	mov.u32 	%r64, _ZZ11cuda_gemv_2ILi4096EEvPfS0_S0_iiE10share_data;
	add.s32 	%r88, %r64, %r63;
	shl.b32 	%r15, %r2, 4;
	shl.b32 	%r16, %r2, 3;
	mul.lo.s32 	%r17, %r2, 12;
$L__BB1_4:
	mul.wide.u32 	%rd8, %r87, 4;
	add.s64 	%rd9, %rd1, %rd8;
	ld.global.f32 	%f15, [%rd9];
	st.shared.f32 	[%r88], %f15;
	add.s32 	%r65, %r87, %r2;
	mul.wide.u32 	%rd10, %r89, 4;
	add.s64 	%rd11, %rd1, %rd10;
	ld.global.f32 	%f16, [%rd11];
	add.s32 	%r66, %r88, %r11;
	st.shared.f32 	[%r66], %f16;
	add.s32 	%r67, %r65, %r2;
	mul.wide.u32 	%rd12, %r91, 4;
	add.s64 	%rd13, %rd1, %rd12;
	ld.global.f32 	%f17, [%rd13];
	add.s32 	%r68, %r88, %r16;
	st.shared.f32 	[%r68], %f17;
	add.s32 	%r69, %r67, %r2;
	mul.wide.u32 	%rd14, %r90, 4;
	add.s64 	%rd15, %rd1, %rd14;
	ld.global.f32 	%f18, [%rd15];
	add.s32 	%r70, %r88, %r17;
	st.shared.f32 	[%r70], %f18;
	add.s32 	%r87, %r69, %r2;
	add.s32 	%r91, %r91, %r11;
	add.s32 	%r90, %r90, %r11;
	add.s32 	%r89, %r89, %r11;
	add.s32 	%r88, %r88, %r15;
	setp.lt.u32 	%p3, %r87, 4096;
	@%p3 bra 	$L__BB1_4;
	bar.sync 	0;
	setp.gt.s32 	%p4, %r3, 4095;
	@%p4 bra 	$L__BB1_20;
	setp.lt.s32 	%p5, %r54, 1;
	mov.f32 	%f116, 0f00000000;
	@%p5 bra 	$L__BB1_19;
	add.s32 	%r72, %r54, -1;
	and.b32  	%r28, %r54, 15;
	setp.lt.u32 	%p6, %r72, 15;
	mov.f32 	%f116, 0f00000000;
	mov.b32 	%r97, 0;
	@%p6 bra 	$L__BB1_10;
	and.b32  	%r97, %r54, 2147483632;
	neg.s32 	%r95, %r97;
	add.s32 	%r93, %r64, 32;
	shl.b32 	%r31, %r54, 4;
	mov.f32 	%f116, 0f00000000;
	mul.wide.u32 	%rd18, %r54, 4;
	mov.u32 	%r94, %r3;
$L__BB1_9:
	.pragma "nounroll";
	ld.shared.f32 	%f23, [%r93+-32];
	mul.wide.s32 	%rd16, %r94, 4;
	add.s64 	%rd17, %rd2, %rd16;
	ld.global.f32 	%f24, [%rd17];
	fma.rn.f32 	%f25, %f23, %f24, %f116;
	ld.shared.f32 	%f26, [%r93+-28];
	add.s64 	%rd19, %rd17, %rd18;
	ld.global.f32 	%f27, [%rd19];
	fma.rn.f32 	%f28, %f26, %f27, %f25;
	ld.shared.f32 	%f29, [%r93+-24];
	add.s64 	%rd20, %rd19, %rd18;
	ld.global.f32 	%f30, [%rd20];
	fma.rn.f32 	%f31, %f29, %f30, %f28;
	ld.shared.f32 	%f32, [%r93+-20];
	add.s64 	%rd21, %rd20, %rd18;
	ld.global.f32 	%f33, [%rd21];
	fma.rn.f32 	%f34, %f32, %f33, %f31;
	ld.shared.f32 	%f35, [%r93+-16];
	add.s64 	%rd22, %rd21, %rd18;
	ld.global.f32 	%f36, [%rd22];
	fma.rn.f32 	%f37, %f35, %f36, %f34;
	ld.shared.f32 	%f38, [%r93+-12];
	add.s64 	%rd23, %rd22, %rd18;
	ld.global.f32 	%f39, [%rd23];
	fma.rn.f32 	%f40, %f38, %f39, %f37;
	ld.shared.f32 	%f41, [%r93+-8];
	add.s64 	%rd24, %rd23, %rd18;
	ld.global.f32 	%f42, [%rd24];
	fma.rn.f32 	%f43, %f41, %f42, %f40;
	ld.shared.f32 	%f44, [%r93+-4];
	add.s64 	%rd25, %rd24, %rd18;
	ld.global.f32 	%f45, [%rd25];
	fma.rn.f32 	%f46, %f44, %f45, %f43;
	ld.shared.f32 	%f47, [%r93];
	add.s64 	%rd26, %rd25, %rd18;
	ld.global.f32 	%f48, [%rd26];
	fma.rn.f32 	%f49, %f47, %f48, %f46;
	ld.shared.f32 	%f50, [%r93+4];
	add.s64 	%rd27, %rd26, %rd18;
	ld.global.f32 	%f51, [%rd27];
	fma.rn.f32 	%f52, %f50, %f51, %f49;
	ld.shared.f32 	%f53, [%r93+8];
	add.s64 	%rd28, %rd27, %rd18;
	ld.global.f32 	%f54, [%rd28];
	fma.rn.f32 	%f55, %f53, %f54, %f52;
	ld.shared.f32 	%f56, [%r93+12];
	add.s64 	%rd29, %rd28, %rd18;
	ld.global.f32 	%f57, [%rd29];
	fma.rn.f32 	%f58, %f56, %f57, %f55;
	ld.shared.f32 	%f59, [%r93+16];
	add.s64 	%rd30, %rd29, %rd18;
	ld.global.f32 	%f60, [%rd30];
	fma.rn.f32 	%f61, %f59, %f60, %f58;
	ld.shared.f32 	%f62, [%r93+20];
	add.s64 	%rd31, %rd30, %rd18;
	ld.global.f32 	%f63, [%rd31];
	fma.rn.f32 	%f64, %f62, %f63, %f61;
	ld.shared.f32 	%f65, [%r93+24];
	add.s64 	%rd32, %rd31, %rd18;
	ld.global.f32 	%f66, [%rd32];
	fma.rn.f32 	%f67, %f65, %f66, %f64;
	ld.shared.f32 	%f68, [%r93+28];
	add.s64 	%rd33, %rd32, %rd18;
	ld.global.f32 	%f69, [%rd33];
	fma.rn.f32 	%f116, %f68, %f69, %f67;
	add.s32 	%r95, %r95, 16;
	add.s32 	%r94, %r94, %r31;
	add.s32 	%r93, %r93, 64;
	setp.ne.s32 	%p7, %r95, 0;
	@%p7 bra 	$L__BB1_9;
$L__BB1_10:
	setp.eq.s32 	%p8, %r28, 0;
	@%p8 bra 	$L__BB1_19;
	and.b32  	%r39, %r54, 7;
	setp.lt.u32 	%p9, %r28, 8;
	@%p9 bra 	$L__BB1_13;
	shl.b32 	%r75, %r97, 2;
	add.s32 	%r77, %r64, %r75;
	ld.shared.f32 	%f71, [%r77];
	mad.lo.s32 	%r78, %r97, %r54, %r3;
	mul.wide.s32 	%rd34, %r78, 4;
	add.s64 	%rd35, %rd2, %rd34;
	ld.global.f32 	%f72, [%rd35];
	fma.rn.f32 	%f73, %f71, %f72, %f116;
	ld.shared.f32 	%f74, [%r77+4];
	mul.wide.u32 	%rd36, %r54, 4;
	add.s64 	%rd37, %rd35, %rd36;
	ld.global.f32 	%f75, [%rd37];
	fma.rn.f32 	%f76, %f74, %f75, %f73;
	ld.shared.f32 	%f77, [%r77+8];
	add.s64 	%rd38, %rd37, %rd36;
	ld.global.f32 	%f78, [%rd38];
	fma.rn.f32 	%f79, %f77, %f78, %f76;
	ld.shared.f32 	%f80, [%r77+12];
	add.s64 	%rd39, %rd38, %rd36;
	ld.global.f32 	%f81, [%rd39];
	fma.rn.f32 	%f82, %f80, %f81, %f79;
	ld.shared.f32 	%f83, [%r77+16];
	add.s64 	%rd40, %rd39, %rd36;
	ld.global.f32 	%f84, [%rd40];
	fma.rn.f32 	%f85, %f83, %f84, %f82;
	ld.shared.f32 	%f86, [%r77+20];
	add.s64 	%rd41, %rd40, %rd36;
	ld.global.f32 	%f87, [%rd41];
	fma.rn.f32 	%f88, %f86, %f87, %f85;
	ld.shared.f32 	%f89, [%r77+24];
	add.s64 	%rd42, %rd41, %rd36;
	ld.global.f32 	%f90, [%rd42];
	fma.rn.f32 	%f91, %f89, %f90, %f88;
	ld.shared.f32 	%f92, [%r77+28];
	add.s64 	%rd43, %rd42, %rd36;
	ld.global.f32 	%f93, [%rd43];
	fma.rn.f32 	%f116, %f92, %f93, %f91;
	add.s32 	%r97, %r97, 8;
$L__BB1_13:
	setp.eq.s32 	%p10, %r39, 0;
	@%p10 bra 	$L__BB1_19;
	and.b32  	%r42, %r54, 3;
	setp.lt.u32 	%p11, %r39, 4;
	@%p11 bra 	$L__BB1_16;
	shl.b32 	%r79, %r97, 2;
	add.s32 	%r81, %r64, %r79;
	ld.shared.f32 	%f95, [%r81];
	mad.lo.s32 	%r82, %r97, %r54, %r3;
	mul.wide.s32 	%rd44, %r82, 4;
	add.s64 	%rd45, %rd2, %rd44;
	ld.global.f32 	%f96, [%rd45];
	fma.rn.f32 	%f97, %f95, %f96, %f116;
	ld.shared.f32 	%f98, [%r81+4];
	mul.wide.u32 	%rd46, %r54, 4;
	add.s64 	%rd47, %rd45, %rd46;
	ld.global.f32 	%f99, [%rd47];
	fma.rn.f32 	%f100, %f98, %f99, %f97;
	ld.shared.f32 	%f101, [%r81+8];
	add.s64 	%rd48, %rd47, %rd46;
	ld.global.f32 	%f102, [%rd48];
	fma.rn.f32 	%f103, %f101, %f102, %f100;
	ld.shared.f32 	%f104, [%r81+12];
	add.s64 	%rd49, %rd48, %rd46;
	ld.global.f32 	%f105, [%rd49];
	fma.rn.f32 	%f116, %f104, %f105, %f103;
	add.s32 	%r97, %r97, 4;
$L__BB1_16:
	setp.eq.s32 	%p12, %r42, 0;
	@%p12 bra 	$L__BB1_19;
	mad.lo.s32 	%r101, %r97, %r54, %r3;
	shl.b32 	%r83, %r97, 2;
	add.s32 	%r100, %r64, %r83;
	neg.s32 	%r99, %r42;
$L__BB1_18:
	.pragma "nounroll";
	mul.wide.s32 	%rd50, %r101, 4;
	add.s64 	%rd51, %rd2, %rd50;
	ld.shared.f32 	%f106, [%r100];
	ld.global.f32 	%f107, [%rd51];
	fma.rn.f32 	%f116, %f106, %f107, %f116;
	add.s32 	%r101, %r101, %r54;
	add.s32 	%r100, %r100, 4;
	add.s32 	%r99, %r99, 1;
	setp.ne.s32 	%p13, %r99, 0;
	@%p13 bra 	$L__BB1_18;
$L__BB1_19:
	cvta.to.global.u64 	%rd52, %rd3;
	mul.wide.s32 	%rd53, %r3, 4;
	add.s64 	%rd54, %rd52, %rd53;
	st.global.f32 	[%rd54], %f116;
$L__BB1_20:
	ret;

}
	// .globl	_Z11cuda_gemv_3ILi256EEvPfS0_S0_ii
.visible .entry _Z11cuda_gemv_3ILi256EEvPfS0_S0_ii(
	.param .u64 .ptr .align 1 _Z11cuda_gemv_3ILi256EEvPfS0_S0_ii_param_0,
	.param .u64 .ptr .align 1 _Z11cuda_gemv_3ILi256EEvPfS0_S0_ii_param_1,
	.param .u64 .ptr .align 1 _Z11cuda_gemv_3ILi256EEvPfS0_S0_ii_param_2,
	.param .u32 _Z11cuda_gemv_3ILi256EEvPfS0_S0_ii_param_3,
	.param .u32 _Z11cuda_gemv_3ILi256EEvPfS0_S0_ii_param_4
)
{
	.reg .pred 	%p<16>;
	.reg .b32 	%r<37>;
	.reg .b32 	%f<34>;
	.reg .b64 	%rd<13>;
	// demoted variable
	.shared .align 4 .b8 _ZZ12block_reduceILi256EEffE4temp[32];
	ld.param.u64 	%rd3, [_Z11cuda_gemv_3ILi256EEvPfS0_S0_ii_param_0];
	ld.param.u64 	%rd4, [_Z11cuda_gemv_3ILi256EEvPfS0_S0_ii_param_1];
	ld.param.u64 	%rd5, [_Z11cuda_gemv_3ILi256EEvPfS0_S0_ii_param_2];
	ld.param.u32 	%r7, [_Z11cuda_gemv_3ILi256EEvPfS0_S0_ii_param_3];
	mov.u32 	%r1, %tid.x;
	mov.u32 	%r2, %ctaid.x;
	setp.ge.s32 	%p1, %r1, %r7;
	mov.f32 	%f32, 0f00000000;
	@%p1 bra 	$L__BB2_3;
	mov.u32 	%r3, %ntid.x;
	cvta.to.global.u64 	%rd1, %rd4;
	cvta.to.global.u64 	%rd2, %rd3;
	mov.f32 	%f32, 0f00000000;
	mov.u32 	%r36, %r1;
$L__BB2_2:
	shl.b32 	%r8, %r36, 12;
	add.s32 	%r9, %r8, %r2;
	mul.wide.s32 	%rd6, %r9, 4;
	add.s64 	%rd7, %rd1, %rd6;
	ld.global.f32 	%f10, [%rd7];
	mul.wide.s32 	%rd8, %r36, 4;
	add.s64 	%rd9, %rd2, %rd8;
	ld.global.f32 	%f11, [%rd9];
	fma.rn.f32 	%f32, %f10, %f11, %f32;
	add.s32 	%r36, %r36, %r3;
	setp.lt.s32 	%p2, %r36, %r7;
	@%p2 bra 	$L__BB2_2;
$L__BB2_3:
	and.b32  	%r6, %r1, 31;
	mov.b32 	%r10, %f32;
	shfl.sync.bfly.b32	%r11|%p3, %r10, 16, 31, -1;
	mov.b32 	%f12, %r11;
	add.f32 	%f13, %f32, %f12;
	mov.b32 	%r12, %f13;
	shfl.sync.bfly.b32	%r13|%p4, %r12, 8, 31, -1;
	mov.b32 	%f14, %r13;
	add.f32 	%f15, %f13, %f14;
	mov.b32 	%r14, %f15;
	shfl.sync.bfly.b32	%r15|%p5, %r14, 4, 31, -1;
	mov.b32 	%f16, %r15;
	add.f32 	%f17, %f15, %f16;
	mov.b32 	%r16, %f17;
	shfl.sync.bfly.b32	%r17|%p6, %r16, 2, 31, -1;
	mov.b32 	%f18, %r17;
	add.f32 	%f19, %f17, %f18;
	mov.b32 	%r18, %f19;
	shfl.sync.bfly.b32	%r19|%p7, %r18, 1, 31, -1;
	mov.b32 	%f20, %r19;
	add.f32 	%f4, %f19, %f20;
	setp.ne.s32 	%p8, %r6, 0;
	@%p8 bra 	$L__BB2_5;
	shr.u32 	%r20, %r1, 3;
	mov.u32 	%r21, _ZZ12block_reduceILi256EEffE4temp;
	add.s32 	%r22, %r21, %r20;
	st.shared.f32 	[%r22], %f4;
$L__BB2_5:
	bar.sync 	0;
	setp.gt.u32 	%p9, %r6, 7;
	mov.f32 	%f33, 0f00000000;
	@%p9 bra 	$L__BB2_7;
	shl.b32 	%r23, %r6, 2;
	mov.u32 	%r24, _ZZ12block_reduceILi256EEffE4temp;
	add.s32 	%r25, %r24, %r23;
	ld.shared.f32 	%f33, [%r25];
$L__BB2_7:
	mov.b32 	%r26, %f33;
	shfl.sync.bfly.b32	%r27|%p10, %r26, 16, 31, -1;
	mov.b32 	%f22, %r27;
	add.f32 	%f23, %f33, %f22;
	mov.b32 	%r28, %f23;
	shfl.sync.bfly.b32	%r29|%p11, %r28, 8, 31, -1;
	mov.b32 	%f24, %r29;
	add.f32 	%f25, %f23, %f24;
	mov.b32 	%r30, %f25;
	shfl.sync.bfly.b32	%r31|%p12, %r30, 4, 31, -1;
	mov.b32 	%f26, %r31;
	add.f32 	%f27, %f25, %f26;
	mov.b32 	%r32, %f27;
	shfl.sync.bfly.b32	%r33|%p13, %r32, 2, 31, -1;
	mov.b32 	%f28, %r33;
	add.f32 	%f29, %f27, %f28;
	mov.b32 	%r34, %f29;
	shfl.sync.bfly.b32	%r35|%p14, %r34, 1, 31, -1;
	mov.b32 	%f30, %r35;
	add.f32 	%f7, %f29, %f30;
	setp.ne.s32 	%p15, %r1, 0;
	@%p15 bra 	$L__BB2_9;
	cvta.to.global.u64 	%rd10, %rd5;
	mul.wide.u32 	%rd11, %r2, 4;
	add.s64 	%rd12, %rd10, %rd11;
	st.global.f32 	[%rd12], %f7;
$L__BB2_9:
	ret;

}
	// .globl	_Z11cuda_gemv_4ILi256ELi16EEvPfS0_S0_ii
.visible .entry _Z11cuda_gemv_4ILi256ELi16EEvPfS0_S0_ii(
	.param .u64 .ptr .align 1 _Z11cuda_gemv_4ILi256ELi16EEvPfS0_S0_ii_param_0,
	.param .u64 .ptr .align 1 _Z11cuda_gemv_4ILi256ELi16EEvPfS0_S0_ii_param_1,
	.param .u64 .ptr .align 1 _Z11cuda_gemv_4ILi256ELi16EEvPfS0_S0_ii_param_2,
	.param .u32 _Z11cuda_gemv_4ILi256ELi16EEvPfS0_S0_ii_param_3,
	.param .u32 _Z11cuda_gemv_4ILi256ELi16EEvPfS0_S0_ii_param_4
)
{
	.local .align 16 .b8 	__local_depot3[64];
	.reg .b64 	%SP;
	.reg .b64 	%SPL;
	.reg .pred 	%p<11>;
	.reg .b32 	%r<26>;
	.reg .b32 	%f<7>;
	.reg .b64 	%rd<19>;

	mov.u64 	%SPL, __local_depot3;
	ld.param.u64 	%rd5, [_Z11cuda_gemv_4ILi256ELi16EEvPfS0_S0_ii_param_0];
	ld.param.u64 	%rd6, [_Z11cuda_gemv_4ILi256ELi16EEvPfS0_S0_ii_param_1];
	ld.param.u64 	%rd7, [_Z11cuda_gemv_4ILi256ELi16EEvPfS0_S0_ii_param_2];
	ld.param.u32 	%r13, [_Z11cuda_gemv_4ILi256ELi16EEvPfS0_S0_ii_param_3];
	ld.param.u32 	%r14, [_Z11cuda_gemv_4ILi256ELi16EEvPfS0_S0_ii_param_4];
	add.u64 	%rd1, %SPL, 0;
	mov.u32 	%r1, %tid.x;
	mov.f32 	%f2, 0f00000000;
	st.local.v4.f32 	[%rd1], {%f2, %f2, %f2, %f2};
	st.local.v4.f32 	[%rd1+16], {%f2, %f2, %f2, %f2};
	st.local.v4.f32 	[%rd1+32], {%f2, %f2, %f2, %f2};
	st.local.v4.f32 	[%rd1+48], {%f2, %f2, %f2, %f2};
	setp.lt.s32 	%p1, %r13, 1;
	@%p1 bra 	$L__BB3_6;
	cvta.to.global.u64 	%rd2, %rd5;
	cvta.to.global.u64 	%rd3, %rd6;
	mov.b32 	%r21, 0;
$L__BB3_2:
	setp.ge.s32 	%p2, %r1, %r14;
	@%p2 bra 	$L__BB3_5;
	mul.wide.u32 	%rd9, %r21, 4;
	add.s64 	%rd10, %rd2, %rd9;
	ld.global.f32 	%f1, [%rd10];
	mad.lo.s32 	%r3, %r21, %r14, %r1;
	mov.b32 	%r22, 0;
	mov.u32 	%r23, %r22;
$L__BB3_4:
	mul.wide.u32 	%rd11, %r23, 4;
	add.s64 	%rd12, %rd1, %rd11;
	ld.local.f32 	%f3, [%rd12];
	add.s32 	%r17, %r3, %r22;
	mul.wide.s32 	%rd13, %r17, 4;
	add.s64 	%rd14, %rd3, %rd13;
	ld.global.f32 	%f4, [%rd14];
	fma.rn.f32 	%f5, %f1, %f4, %f3;
	st.local.f32 	[%rd12], %f5;
	add.s32 	%r6, %r23, 1;
	shl.b32 	%r22, %r6, 8;
	add.s32 	%r18, %r22, %r1;
	setp.lt.s32 	%p3, %r18, %r14;
	setp.lt.u32 	%p4, %r23, 15;
	and.pred  	%p5, %p3, %p4;
	mov.u32 	%r23, %r6;
	@%p5 bra 	$L__BB3_4;
$L__BB3_5:
	add.s32 	%r21, %r21, 1;
	setp.eq.s32 	%p6, %r21, %r13;
	@%p6 bra 	$L__BB3_6;
	bra.uni 	$L__BB3_2;
$L__BB3_6:
	setp.ge.s32 	%p7, %r1, %r14;
	@%p7 bra 	$L__BB3_9;
	cvta.to.global.u64 	%rd4, %rd7;
	mov.b32 	%r25, 0;
	mov.u32 	%r24, %r1;
$L__BB3_8:
	mul.wide.u32 	%rd15, %r25, 4;
	add.s64 	%rd16, %rd1, %rd15;
	ld.local.f32 	%f6, [%rd16];
	mul.wide.u32 	%rd17, %r24, 4;
	add.s64 	%rd18, %rd4, %rd17;
	st.global.f32 	[%rd18], %f6;
	add.s32 	%r11, %r25, 1;
	shl.b32 	%r20, %r11, 8;
	add.s32 	%r24, %r20, %r1;
	setp.lt.s32 	%p8, %r24, %r14;
	setp.lt.u32 	%p9, %r25, 15;
	and.pred  	%p10, %p8, %p9;
	mov.u32 	%r25, %r11;
	@%p10 bra 	$L__BB3_8;
$L__BB3_9:
	ret;

}


// ===== COMPILED SASS (sm_100) =====

	.target	sm_100

	.elftype	@"ET_EXEC"


//--------------------- .note.nv.tkinfo           --------------------------
	.section	.note.nv.tkinfo,"",@"SHT_NOTE"
	.sectionflags	@"SHF_NOTE_NV_TKINFO"
	.tkinfo
        /*0018*/ 	.word	0x00000002
        /*0030*/ 	.string	""
        /*0030*/ 	.string	"ptxas"
        /*0030*/ 	.string	"Cuda compilation tools, release 13.0, V13.0.88"
        /*0030*/ 	.string	"Build cuda_13.0.r13.0/compiler.36424714_0"
        /*0030*/ 	.string	"-arch sm_100 -m 64 "



//--------------------- .note.nv.cuinfo           --------------------------
	.section	.note.nv.cuinfo,"",@"SHT_NOTE"
	.sectionflags	@"SHF_NOTE_NV_CUINFO"
        /*0018*/ 	.short	0x0002
        /*001a*/ 	.short	0x0064
        /*001c*/ 	.short	0x0082
	.zero		2


//--------------------- .nv.info                  --------------------------
	.section	.nv.info,"",@"SHT_CUDA_INFO"
	.align	4


	//----- nvinfo : EIATTR_REGCOUNT
	.align		4
        /*0000*/ 	.byte	0x04, 0x2f
        /*0002*/ 	.short	(.L_1 - .L_0)
	.align		4
.L_0:
        /*0004*/ 	.word	index@(_Z9cuda_gemvPfS_S_ii)
        /*0008*/ 	.word	0x00000020


	//----- nvinfo : EIATTR_FRAME_SIZE
	.align		4
.L_1:
        /*000c*/ 	.byte	0x04, 0x11
        /*000e*/ 	.short	(.L_3 - .L_2)
	.align		4
.L_2:
        /*0010*/ 	.word	index@(_Z9cuda_gemvPfS_S_ii)
        /*0014*/ 	.word	0x00000000


	//----- nvinfo : EIATTR_REGCOUNT
	.align		4
.L_3:
        /*0018*/ 	.byte	0x04, 0x2f
        /*001a*/ 	.short	(.L_5 - .L_4)
	.align		4
.L_4:
        /*001c*/ 	.word	index@(_Z11cuda_gemv_2ILi4096EEvPfS0_S0_ii)
        /*0020*/ 	.word	0x00000020


	//----- nvinfo : EIATTR_FRAME_SIZE
	.align		4
.L_5:
        /*0024*/ 	.byte	0x04, 0x11
        /*0026*/ 	.short	(.L_7 - .L_6)
	.align		4
.L_6:
        /*0028*/ 	.word	index@($__internal_0_$__cuda_sm20_div_u16)
        /*002c*/ 	.word	0x00000000


	//----- nvinfo : EIATTR_FRAME_SIZE
	.align		4
.L_7:
        /*0030*/ 	.byte	0x04, 0x11
        /*0032*/ 	.short	(.L_9 - .L_8)
	.align		4
.L_8:
        /*0034*/ 	.word	index@(_Z11cuda_gemv_2ILi4096EEvPfS0_S0_ii)
        /*0038*/ 	.word	0x00000000


	//----- nvinfo : EIATTR_REGCOUNT
	.align		4
.L_9:
        /*003c*/ 	.byte	0x04, 0x2f
        /*003e*/ 	.short	(.L_11 - .L_10)
	.align		4
.L_10:
        /*0040*/ 	.word	index@(_Z11cuda_gemv_3ILi256EEvPfS0_S0_ii)
        /*0044*/ 	.word	0x00000010


	//----- nvinfo : EIATTR_FRAME_SIZE
	.align		4
.L_11:
        /*0048*/ 	.byte	0x04, 0x11
        /*004a*/ 	.short	(.L_13 - .L_12)
	.align		4
.L_12:
        /*004c*/ 	.word	index@(_Z11cuda_gemv_3ILi256EEvPfS0_S0_ii)
        /*0050*/ 	.word	0x00000000


	//----- nvinfo : EIATTR_REGCOUNT
	.align		4
.L_13:
        /*0054*/ 	.byte	0x04, 0x2f
        /*0056*/ 	.short	(.L_15 - .L_14)
	.align		4
.L_14:
        /*0058*/ 	.word	index@(_Z11cuda_gemv_4ILi256ELi16EEvPfS0_S0_ii)
        /*005c*/ 	.word	0x00000013


	//----- nvinfo : EIATTR_FRAME_SIZE
	.align		4
.L_15:
        /*0060*/ 	.byte	0x04, 0x11
        /*0062*/ 	.short	(.L_17 - .L_16)
	.align		4
.L_16:
        /*0064*/ 	.word	index@(_Z11cuda_gemv_4ILi256ELi16EEvPfS0_S0_ii)
        /*0068*/ 	.word	0x00000040


	//----- nvinfo : EIATTR_MIN_STACK_SIZE
	.align		4
.L_17:
        /*006c*/ 	.byte	0x04, 0x12
        /*006e*/ 	.short	(.L_19 - .L_18)
	.align		4
.L_18:
        /*0070*/ 	.word	index@(_Z11cuda_gemv_4ILi256ELi16EEvPfS0_S0_ii)
        /*0074*/ 	.word	0x00000040


	//----- nvinfo : EIATTR_MIN_STACK_SIZE
	.align		4
.L_19:
        /*0078*/ 	.byte	0x04, 0x12
        /*007a*/ 	.short	(.L_21 - .L_20)
	.align		4
.L_20:
        /*007c*/ 	.word	index@(_Z11cuda_gemv_3ILi256EEvPfS0_S0_ii)
        /*0080*/ 	.word	0x00000000


	//----- nvinfo : EIATTR_MIN_STACK_SIZE
	.align		4
.L_21:
        /*0084*/ 	.byte	0x04, 0x12
        /*0086*/ 	.short	(.L_23 - .L_22)
	.align		4
.L_22:
        /*0088*/ 	.word	index@(_Z11cuda_gemv_2ILi4096EEvPfS0_S0_ii)
        /*008c*/ 	.word	0x00000000


	//----- nvinfo : EIATTR_MIN_STACK_SIZE
	.align		4
.L_23:
        /*0090*/ 	.byte	0x04, 0x12
        /*0092*/ 	.short	(.L_25 - .L_24)
	.align		4
.L_24:
        /*0094*/ 	.word	index@(_Z9cuda_gemvPfS_S_ii)
        /*0098*/ 	.word	0x00000000
.L_25:


//--------------------- .nv.compat                --------------------------
	.section	.nv.compat,"",@"SHT_CUDA_COMPAT_INFO"
	.align	4
        /*0000*/ 	.byte	0x02, 0x09, 0x00, 0x00, 0x02, 0x02, 0x01, 0x00, 0x02, 0x05, 0x05, 0x00, 0x03, 0x07, 0x01, 0x01
        /*0010*/ 	.byte	0x02, 0x03, 0x00, 0x00, 0x02, 0x06, 0x01, 0x00, 0x04, 0x0b, 0x08, 0x00, 0x01, 0x00, 0x00, 0x00
        /*0020*/ 	.byte	0x00, 0x00, 0x00, 0x00


//--------------------- .nv.info._Z11cuda_gemv_4ILi256ELi16EEvPfS0_S0_ii --------------------------
	.section	.nv.info._Z11cuda_gemv_4ILi256ELi16EEvPfS0_S0_ii,"",@"SHT_CUDA_INFO"
	.sectionflags	@""
	.align	4


	//----- nvinfo : EIATTR_CUDA_API_VERSION
	.align		4
        /*0000*/ 	.byte	0x04, 0x37
        /*0002*/ 	.short	(.L_27 - .L_26)
.L_26:
        /*0004*/ 	.word	0x00000082


	//----- nvinfo : EIATTR_KPARAM_INFO
	.align		4
.L_27:
        /*0008*/ 	.byte	0x04, 0x17
        /*000a*/ 	.short	(.L_29 - .L_28)
.L_28:
        /*000c*/ 	.word	0x00000000
        /*0010*/ 	.short	0x0004
        /*0012*/ 	.short	0x001c
        /*0014*/ 	.byte	0x00, 0xf0, 0x11, 0x00


	//----- nvinfo : EIATTR_KPARAM_INFO
	.align		4
.L_29:
        /*0018*/ 	.byte	0x04, 0x17
        /*001a*/ 	.short	(.L_31 - .L_30)
.L_30:
        /*001c*/ 	.word	0x00000000
        /*0020*/ 	.short	0x0003
        /*0022*/ 	.short	0x0018
        /*0024*/ 	.byte	0x00, 0xf0, 0x11, 0x00


	//----- nvinfo : EIATTR_KPARAM_INFO
	.align		4
.L_31:
        /*0028*/ 	.byte	0x04, 0x17
        /*002a*/ 	.short	(.L_33 - .L_32)
.L_32:
        /*002c*/ 	.word	0x00000000
        /*0030*/ 	.short	0x0002
        /*0032*/ 	.short	0x0010
        /*0034*/ 	.byte	0x00, 0xf5, 0x21, 0x00


	//----- nvinfo : EIATTR_KPARAM_INFO
	.align		4
.L_33:
        /*0038*/ 	.byte	0x04, 0x17
        /*003a*/ 	.short	(.L_35 - .L_34)
.L_34:
        /*003c*/ 	.word	0x00000000
        /*0040*/ 	.short	0x0001
        /*0042*/ 	.short	0x0008
        /*0044*/ 	.byte	0x00, 0xf5, 0x21, 0x00


	//----- nvinfo : EIATTR_KPARAM_INFO
	.align		4
.L_35:
        /*0048*/ 	.byte	0x04, 0x17
        /*004a*/ 	.short	(.L_37 - .L_36)
.L_36:
        /*004c*/ 	.word	0x00000000
        /*0050*/ 	.short	0x0000
        /*0052*/ 	.short	0x0000
        /*0054*/ 	.byte	0x00, 0xf5, 0x21, 0x00


	//----- nvinfo : EIATTR_SPARSE_MMA_MASK
	.align		4
.L_37:
        /*0058*/ 	.byte	0x03, 0x50
        /*005a*/ 	.short	0x0000


	//----- nvinfo : EIATTR_MAXREG_COUNT
	.align		4
        /*005c*/ 	.byte	0x03, 0x1b
        /*005e*/ 	.short	0x00ff


	//----- nvinfo : EIATTR_MERCURY_ISA_VERSION
	.align		4
        /*0060*/ 	.byte	0x03, 0x5f
        /*0062*/ 	.short	0x0101


	//----- nvinfo : EIATTR_VRC_CTA_INIT_COUNT
	.align		4
        /*0064*/ 	.byte	0x02, 0x4a
	.zero		1
	.zero		1


	//----- nvinfo : EIATTR_EXIT_INSTR_OFFSETS
	.align		4
        /*0068*/ 	.byte	0x04, 0x1c
        /*006a*/ 	.short	(.L_39 - .L_38)


	//   ....[0]....
.L_38:
        /*006c*/ 	.word	0x000002d0


	//   ....[1]....
        /*0070*/ 	.word	0x000003b0


	//----- nvinfo : EIATTR_CRS_STACK_SIZE
	.align		4
.L_39:
        /*0074*/ 	.byte	0x04, 0x1e
        /*0076*/ 	.short	(.L_41 - .L_40)
.L_40:
        /*0078*/ 	.word	0x00000000


	//----- nvinfo : EIATTR_CBANK_PARAM_SIZE
	.align		4
.L_41:
        /*007c*/ 	.byte	0x03, 0x19
        /*007e*/ 	.short	0x0020


	//----- nvinfo : EIATTR_PARAM_CBANK
	.align		4
        /*0080*/ 	.byte	0x04, 0x0a
        /*0082*/ 	.short	(.L_43 - .L_42)
	.align		4
.L_42:
        /*0084*/ 	.word	index@(.nv.constant0._Z11cuda_gemv_4ILi256ELi16EEvPfS0_S0_ii)
        /*0088*/ 	.short	0x0380
        /*008a*/ 	.short	0x0020


	//----- nvinfo : EIATTR_SW_WAR
	.align		4
.L_43:
        /*008c*/ 	.byte	0x04, 0x36
        /*008e*/ 	.short	(.L_45 - .L_44)
.L_44:
        /*0090*/ 	.word	0x00000008
.L_45:


//--------------------- .nv.info._Z11cuda_gemv_3ILi256EEvPfS0_S0_ii --------------------------
	.section	.nv.info._Z11cuda_gemv_3ILi256EEvPfS0_S0_ii,"",@"SHT_CUDA_INFO"
	.sectionflags	@""
	.align	4


	//----- nvinfo : EIATTR_CUDA_API_VERSION
	.align		4
        /*0000*/ 	.byte	0x04, 0x37
        /*0002*/ 	.short	(.L_47 - .L_46)
.L_46:
        /*0004*/ 	.word	0x00000082


	//----- nvinfo : EIATTR_KPARAM_INFO
	.align		4
.L_47:
        /*0008*/ 	.byte	0x04, 0x17
        /*000a*/ 	.short	(.L_49 - .L_48)
.L_48:
        /*000c*/ 	.word	0x00000000
        /*0010*/ 	.short	0x0004
        /*0012*/ 	.short	0x001c
        /*0014*/ 	.byte	0x00, 0xf0, 0x11, 0x00


	//----- nvinfo : EIATTR_KPARAM_INFO
	.align		4
.L_49:
        /*0018*/ 	.byte	0x04, 0x17
        /*001a*/ 	.short	(.L_51 - .L_50)
.L_50:
        /*001c*/ 	.word	0x00000000
        /*0020*/ 	.short	0x0003
        /*0022*/ 	.short	0x0018
        /*0024*/ 	.byte	0x00, 0xf0, 0x11, 0x00


	//----- nvinfo : EIATTR_KPARAM_INFO
	.align		4
.L_51:
        /*0028*/ 	.byte	0x04, 0x17
        /*002a*/ 	.short	(.L_53 - .L_52)
.L_52:
        /*002c*/ 	.word	0x00000000
        /*0030*/ 	.short	0x0002
        /*0032*/ 	.short	0x0010
        /*0034*/ 	.byte	0x00, 0xf5, 0x21, 0x00


	//----- nvinfo : EIATTR_KPARAM_INFO
	.align		4
.L_53:
        /*0038*/ 	.byte	0x04, 0x17
        /*003a*/ 	.short	(.L_55 - .L_54)
.L_54:
        /*003c*/ 	.word	0x00000000
        /*0040*/ 	.short	0x0001
        /*0042*/ 	.short	0x0008
        /*0044*/ 	.byte	0x00, 0xf5, 0x21, 0x00


	//----- nvinfo : EIATTR_KPARAM_INFO
	.align		4
.L_55:
        /*0048*/ 	.byte	0x04, 0x17
        /*004a*/ 	.short	(.L_57 - .L_56)
.L_56:
        /*004c*/ 	.word	0x00000000
        /*0050*/ 	.short	0x0000
        /*0052*/ 	.short	0x0000
        /*0054*/ 	.byte	0x00, 0xf5, 0x21, 0x00


	//----- nvinfo : EIATTR_SPARSE_MMA_MASK
	.align		4
.L_57:
        /*0058*/ 	.byte	0x03, 0x50
        /*005a*/ 	.short	0x0000


	//----- nvinfo : EIATTR_MAXREG_COUNT
	.align		4
        /*005c*/ 	.byte	0x03, 0x1b
        /*005e*/ 	.short	0x00ff


	//----- nvinfo : EIATTR_NUM_BARRIERS
	.align		4
        /*0060*/ 	.byte	0x02, 0x4c
        /*0062*/ 	.byte	0x01
	.zero		1


	//----- nvinfo : EIATTR_MERCURY_ISA_VERSION
	.align		4
        /*0064*/ 	.byte	0x03, 0x5f
        /*0066*/ 	.short	0x0101


	//----- nvinfo : EIATTR_COOP_GROUP_MASK_REGIDS
	.align		4
        /*0068*/ 	.byte	0x04, 0x29
        /*006a*/ 	.short	(.L_59 - .L_58)


	//   ....[0]....
.L_58:
        /*006c*/ 	.word	0xffffffff


	//   ....[1]....
        /*0070*/ 	.word	0xffffffff


	//   ....[2]....
        /*0074*/ 	.word	0xffffffff


	//   ....[3]....
        /*0078*/ 	.word	0xffffffff


	//   ....[4]....
        /*007c*/ 	.word	0xffffffff


	//   ....[5]....
        /*0080*/ 	.word	0xffffffff


	//   ....[6]....
        /*0084*/ 	.word	0xffffffff


	//   ....[7]....
        /*0088*/ 	.word	0xffffffff


	//   ....[8]....
        /*008c*/ 	.word	0xffffffff


	//   ....[9]....
        /*0090*/ 	.word	0xffffffff


	//----- nvinfo : EIATTR_COOP_GROUP_INSTR_OFFSETS
	.align		4
.L_59:
        /*0094*/ 	.byte	0x04, 0x28
        /*0096*/ 	.short	(.L_61 - .L_60)


	//   ....[0]....
.L_60:
        /*0098*/ 	.word	0x00000180


	//   ....[1]....
        /*009c*/ 	.word	0x000001a0


	//   ....[2]....
        /*00a0*/ 	.word	0x000001d0


	//   ....[3]....
        /*00a4*/ 	.word	0x00000240


	//   ....[4]....
        /*00a8*/ 	.word	0x000002a0


	//   ....[5]....
        /*00ac*/ 	.word	0x00000310


	//   ....[6]....
        /*00b0*/ 	.word	0x00000330


	//   ....[7]....
        /*00b4*/ 	.word	0x00000350


	//   ....[8]....
        /*00b8*/ 	.word	0x00000370


	//   ....[9]....
        /*00bc*/ 	.word	0x00000390


	//----- nvinfo : EIATTR_VRC_CTA_INIT_COUNT
	.align		4
.L_61:
        /*00c0*/ 	.byte	0x02, 0x4a
	.zero		1
	.zero		1


	//----- nvinfo : EIATTR_EXIT_INSTR_OFFSETS
	.align		4
        /*00c4*/ 	.byte	0x04, 0x1c
        /*00c6*/ 	.short	(.L_63 - .L_62)


	//   ....[0]....
.L_62:
        /*00c8*/ 	.word	0x000003a0


	//   ....[1]....
        /*00cc*/ 	.word	0x000003f0


	//----- nvinfo : EIATTR_CRS_STACK_SIZE
	.align		4
.L_63:
        /*00d0*/ 	.byte	0x04, 0x1e
        /*00d2*/ 	.short	(.L_65 - .L_64)
.L_64:
        /*00d4*/ 	.word	0x00000000


	//----- nvinfo : EIATTR_CBANK_PARAM_SIZE
	.align		4
.L_65:
        /*00d8*/ 	.byte	0x03, 0x19
        /*00da*/ 	.short	0x0020


	//----- nvinfo : EIATTR_PARAM_CBANK
	.align		4
        /*00dc*/ 	.byte	0x04, 0x0a
        /*00de*/ 	.short	(.L_67 - .L_66)
	.align		4
.L_66:
        /*00e0*/ 	.word	index@(.nv.constant0._Z11cuda_gemv_3ILi256EEvPfS0_S0_ii)
        /*00e4*/ 	.short	0x0380
        /*00e6*/ 	.short	0x0020


	//----- nvinfo : EIATTR_SW_WAR
	.align		4
.L_67:
        /*00e8*/ 	.byte	0x04, 0x36
        /*00ea*/ 	.short	(.L_69 - .L_68)
.L_68:
        /*00ec*/ 	.word	0x00000008
.L_69:


//--------------------- .nv.info._Z11cuda_gemv_2ILi4096EEvPfS0_S0_ii --------------------------
	.section	.nv.info._Z11cuda_gemv_2ILi4096EEvPfS0_S0_ii,"",@"SHT_CUDA_INFO"
	.sectionflags	@""
	.align	4


	//----- nvinfo : EIATTR_CUDA_API_VERSION
	.align		4
        /*0000*/ 	.byte	0x04, 0x37
        /*0002*/ 	.short	(.L_71 - .L_70)
.L_70:
        /*0004*/ 	.word	0x00000082


	//----- nvinfo : EIATTR_KPARAM_INFO
	.align		4
.L_71:
        /*0008*/ 	.byte	0x04, 0x17
        /*000a*/ 	.short	(.L_73 - .L_72)
.L_72:
        /*000c*/ 	.word	0x00000000
        /*0010*/ 	.short	0x0004
        /*0012*/ 	.short	0x001c
        /*0014*/ 	.byte	0x00, 0xf0, 0x11, 0x00


	//----- nvinfo : EIATTR_KPARAM_INFO
	.align		4
.L_73:
        /*0018*/ 	.byte	0x04, 0x17
        /*001a*/ 	.short	(.L_75 - .L_74)
.L_74:
        /*001c*/ 	.word	0x00000000
        /*0020*/ 	.short	0x0003
        /*0022*/ 	.short	0x0018
        /*0024*/ 	.byte	0x00, 0xf0, 0x11, 0x00


	//----- nvinfo : EIATTR_KPARAM_INFO
	.align		4
.L_75:
        /*0028*/ 	.byte	0x04, 0x17
        /*002a*/ 	.short	(.L_77 - .L_76)
.L_76:
        /*002c*/ 	.word	0x00000000
        /*0030*/ 	.short	0x0002
        /*0032*/ 	.short	0x0010
        /*0034*/ 	.byte	0x00, 0xf5, 0x21, 0x00


	//----- nvinfo : EIATTR_KPARAM_INFO
	.align		4
.L_77:
        /*0038*/ 	.byte	0x04, 0x17
        /*003a*/ 	.short	(.L_79 - .L_78)
.L_78:
        /*003c*/ 	.word	0x00000000
        /*0040*/ 	.short	0x0001
        /*0042*/ 	.short	0x0008
        /*0044*/ 	.byte	0x00, 0xf5, 0x21, 0x00


	//----- nvinfo : EIATTR_KPARAM_INFO
	.align		4
.L_79:
        /*0048*/ 	.byte	0x04, 0x17
        /*004a*/ 	.short	(.L_81 - .L_80)
.L_80:
        /*004c*/ 	.word	0x00000000
        /*0050*/ 	.short	0x0000
        /*0052*/ 	.short	0x0000
        /*0054*/ 	.byte	0x00, 0xf5, 0x21, 0x00


	//----- nvinfo : EIATTR_SPARSE_MMA_MASK
	.align		4
.L_81:
        /*0058*/ 	.byte	0x03, 0x50
        /*005a*/ 	.short	0x0000


	//----- nvinfo : EIATTR_MAXREG_COUNT
	.align		4
        /*005c*/ 	.byte	0x03, 0x1b
        /*005e*/ 	.short	0x00ff


	//----- nvinfo : EIATTR_NUM_BARRIERS
	.align		4
        /*0060*/ 	.byte	0x02, 0x4c
        /*0062*/ 	.byte	0x01
	.zero		1


	//----- nvinfo : EIATTR_MERCURY_ISA_VERSION
	.align		4
        /*0064*/ 	.byte	0x03, 0x5f
        /*0066*/ 	.short	0x0101


	//----- nvinfo : EIATTR_VRC_CTA_INIT_COUNT
	.align		4
        /*0068*/ 	.byte	0x02, 0x4a
	.zero		1
	.zero		1


	//----- nvinfo : EIATTR_EXIT_INSTR_OFFSETS
	.align		4
        /*006c*/ 	.byte	0x04, 0x1c
        /*006e*/ 	.short	(.L_83 - .L_82)


	//   ....[0]....
.L_82:
        /*0070*/ 	.word	0x00000420


	//   ....[1]....
        /*0074*/ 	.word	0x00000d70


	//----- nvinfo : EIATTR_CRS_STACK_SIZE
	.align		4
.L_83:
        /*0078*/ 	.byte	0x04, 0x1e
        /*007a*/ 	.short	(.L_85 - .L_84)
.L_84:
        /*007c*/ 	.word	0x00000000


	//----- nvinfo : EIATTR_CBANK_PARAM_SIZE
	.align		4
.L_85:
        /*0080*/ 	.byte	0x03, 0x19
        /*0082*/ 	.short	0x0020


	//----- nvinfo : EIATTR_PARAM_CBANK
	.align		4
        /*0084*/ 	.byte	0x04, 0x0a
        /*0086*/ 	.short	(.L_87 - .L_86)
	.align		4
.L_86:
        /*0088*/ 	.word	index@(.nv.constant0._Z11cuda_gemv_2ILi4096EEvPfS0_S0_ii)
        /*008c*/ 	.short	0x0380
        /*008e*/ 	.short	0x0020


	//----- nvinfo : EIATTR_SW_WAR
	.align		4
.L_87:
        /*0090*/ 	.byte	0x04, 0x36
        /*0092*/ 	.short	(.L_89 - .L_88)
.L_88:
        /*0094*/ 	.word	0x00000008
.L_89:


//--------------------- .nv.info._Z9cuda_gemvPfS_S_ii --------------------------
	.section	.nv.info._Z9cuda_gemvPfS_S_ii,"",@"SHT_CUDA_INFO"
	.sectionflags	@""
	.align	4


	//----- nvinfo : EIATTR_CUDA_API_VERSION
	.align		4
        /*0000*/ 	.byte	0x04, 0x37
        /*0002*/ 	.short	(.L_91 - .L_90)
.L_90:
        /*0004*/ 	.word	0x00000082


	//----- nvinfo : EIATTR_KPARAM_INFO
	.align		4
.L_91:
        /*0008*/ 	.byte	0x04, 0x17
        /*000a*/ 	.short	(.L_93 - .L_92)
.L_92:
        /*000c*/ 	.word	0x00000000
        /*0010*/ 	.short	0x0004
        /*0012*/ 	.short	0x001c
        /*0014*/ 	.byte	0x00, 0xf0, 0x11, 0x00


	//----- nvinfo : EIATTR_KPARAM_INFO
	.align		4
.L_93:
        /*0018*/ 	.byte	0x04, 0x17
        /*001a*/ 	.short	(.L_95 - .L_94)
.L_94:
        /*001c*/ 	.word	0x00000000
        /*0020*/ 	.short	0x0003
        /*0022*/ 	.short	0x0018
        /*0024*/ 	.byte	0x00, 0xf0, 0x11, 0x00


	//----- nvinfo : EIATTR_KPARAM_INFO
	.align		4
.L_95:
        /*0028*/ 	.byte	0x04, 0x17
        /*002a*/ 	.short	(.L_97 - .L_96)
.L_96:
        /*002c*/ 	.word	0x00000000
        /*0030*/ 	.short	0x0002
        /*0032*/ 	.short	0x0010
        /*0034*/ 	.byte	0x00, 0xf5, 0x21, 0x00


	//----- nvinfo : EIATTR_KPARAM_INFO
	.align		4
.L_97:
        /*0038*/ 	.byte	0x04, 0x17
        /*003a*/ 	.short	(.L_99 - .L_98)
.L_98:
        /*003c*/ 	.word	0x00000000
        /*0040*/ 	.short	0x0001
        /*0042*/ 	.short	0x0008
        /*0044*/ 	.byte	0x00, 0xf5, 0x21, 0x00


	//----- nvinfo : EIATTR_KPARAM_INFO
	.align		4
.L_99:
        /*0048*/ 	.byte	0x04, 0x17
        /*004a*/ 	.short	(.L_101 - .L_100)
.L_100:
        /*004c*/ 	.word	0x00000000
        /*0050*/ 	.short	0x0000
        /*0052*/ 	.short	0x0000
        /*0054*/ 	.byte	0x00, 0xf5, 0x21, 0x00


	//----- nvinfo : EIATTR_SPARSE_MMA_MASK
	.align		4
.L_101:
        /*0058*/ 	.byte	0x03, 0x50
        /*005a*/ 	.short	0x0000


	//----- nvinfo : EIATTR_MAXREG_COUNT
	.align		4
        /*005c*/ 	.byte	0x03, 0x1b
        /*005e*/ 	.short	0x00ff


	//----- nvinfo : EIATTR_MERCURY_ISA_VERSION
	.align		4
        /*0060*/ 	.byte	0x03, 0x5f
        /*0062*/ 	.short	0x0101


	//----- nvinfo : EIATTR_VRC_CTA_INIT_COUNT
	.align		4
        /*0064*/ 	.byte	0x02, 0x4a
	.zero		1
	.zero		1


	//----- nvinfo : EIATTR_EXIT_INSTR_OFFSETS
	.align		4
        /*0068*/ 	.byte	0x04, 0x1c
        /*006a*/ 	.short	(.L_103 - .L_102)


	//   ....[0]....
.L_102:
        /*006c*/ 	.word	0x00000060


	//   ....[1]....
        /*0070*/ 	.word	0x00000bc0


	//----- nvinfo : EIATTR_CBANK_PARAM_SIZE
	.align		4
.L_103:
        /*0074*/ 	.byte	0x03, 0x19
        /*0076*/ 	.short	0x0020


	//----- nvinfo : EIATTR_PARAM_CBANK
	.align		4
        /*0078*/ 	.byte	0x04, 0x0a
        /*007a*/ 	.short	(.L_105 - .L_104)
	.align		4
.L_104:
        /*007c*/ 	.word	index@(.nv.constant0._Z9cuda_gemvPfS_S_ii)
        /*0080*/ 	.short	0x0380
        /*0082*/ 	.short	0x0020


	//----- nvinfo : EIATTR_SW_WAR
	.align		4
.L_105:
        /*0084*/ 	.byte	0x04, 0x36
        /*0086*/ 	.short	(.L_107 - .L_106)
.L_106:
        /*0088*/ 	.word	0x00000008
.L_107:


//--------------------- .nv.callgraph             --------------------------
	.section	.nv.callgraph,"",@"SHT_CUDA_CALLGRAPH"
	.align	4
	.sectionentsize	8
	.align		4
        /*0000*/ 	.word	0x00000000
	.align		4
        /*0004*/ 	.word	0xffffffff
	.align		4
        /*0008*/ 	.word	0x00000000
	.align		4
        /*000c*/ 	.word	0xfffffffe
	.align		4
        /*0010*/ 	.word	0x00000000
	.align		4
        /*0014*/ 	.word	0xfffffffd
	.align		4
        /*0018*/ 	.word	0x00000000
	.align		4
        /*001c*/ 	.word	0xfffffffc


//--------------------- .text._Z11cuda_gemv_4ILi256ELi16EEvPfS0_S0_ii --------------------------
	.section	.text._Z11cuda_gemv_4ILi256ELi16EEvPfS0_S0_ii,"ax",@progbits
	.align	128
        .global         _Z11cuda_gemv_4ILi256ELi16EEvPfS0_S0_ii
        .type           _Z11cuda_gemv_4ILi256ELi16EEvPfS0_S0_ii,@function
        .size           _Z11cuda_gemv_4ILi256ELi16EEvPfS0_S0_ii,(.L_x_31 - _Z11cuda_gemv_4ILi256ELi16EEvPfS0_S0_ii)
        .other          _Z11cuda_gemv_4ILi256ELi16EEvPfS0_S0_ii,@"STO_CUDA_ENTRY STV_DEFAULT"
_Z11cuda_gemv_4ILi256ELi16EEvPfS0_S0_ii:
.text._Z11cuda_gemv_4ILi256ELi16EEvPfS0_S0_ii:
[----:B------:R-:W0:Y:S01]  /*0000*/  LDC R1, c[0x0][0x37c] ;  /* 0x0000df00ff017b82 */ /* 0x000e220000000800 */
[----:B------:R-:W1:Y:S01]  /*0010*/  LDCU UR6, c[0x0][0x398] ;  /* 0x00007300ff0677ac */ /* 0x000e620008000800 */
[----:B0-----:R-:W-:Y:S01]  /*0020*/  VIADD R1, R1, 0xffffffc0 ;  /* 0xffffffc001017836 */ /* 0x001fe20000000000 */
[----:B------:R-:W0:Y:S01]  /*0030*/  S2R R2, SR_TID.X ;  /* 0x0000000000027919 */ /* 0x000e220000002100 */
[----:B------:R-:W2:Y:S02]  /*0040*/  LDCU.64 UR4, c[0x0][0x358] ;  /* 0x00006b00ff0477ac */ /* 0x000ea40008000a00 */
[----:B------:R-:W-:Y:S01]  /*0050*/  IMAD.MOV.U32 R0, RZ, RZ, R1 ;  /* 0x000000ffff007224 */ /* 0x000fe200078e0001 */
[----:B------:R3:W-:Y:S04]  /*0060*/  STL.128 [R1], RZ ;  /* 0x000000ff01007387 */ /* 0x0007e80000100c00 */
[----:B------:R3:W-:Y:S04]  /*0070*/  STL.128 [R1+0x10], RZ ;  /* 0x000010ff01007387 */ /* 0x0007e80000100c00 */
[----:B------:R3:W-:Y:S04]  /*0080*/  STL.128 [R1+0x20], RZ ;  /* 0x000020ff01007387 */ /* 0x0007e80000100c00 */
[----:B------:R3:W-:Y:S01]  /*0090*/  STL.128 [R1+0x30], RZ ;  /* 0x000030ff01007387 */ /* 0x0007e20000100c00 */
[----:B-1----:R-:W-:-:S09]  /*00a0*/  UISETP.GE.AND UP0, UPT, UR6, 0x1, UPT ;  /* 0x000000010600788c */ /* 0x002fd2000bf06270 */
[----:B--23--:R-:W-:Y:S05]  /*00b0*/  BRA.U !UP0, `(.L_x_0) ;  /* 0x00000001087c7547 */ /* 0x00cfea000b800000 */
[----:B------:R-:W-:-:S07]  /*00c0*/  HFMA2 R3, -RZ, RZ, 0, 0 ;  /* 0x00000000ff037431 */ /* 0x000fce00000001ff */
.L_x_4:
[----:B------:R-:W0:Y:S01]  /*00d0*/  LDCU UR6, c[0x0][0x39c] ;  /* 0x00007380ff0677ac */ /* 0x000e220008000800 */
[----:B------:R-:W-:Y:S01]  /*00e0*/  BSSY.RECONVERGENT B0, `(.L_x_1) ;  /* 0x0000018000007945 */ /* 0x000fe20003800200 */
[----:B0-----:R-:W-:-:S13]  /*00f0*/  ISETP.GE.AND P0, PT, R2, UR6, PT ;  /* 0x0000000602007c0c */ /* 0x001fda000bf06270 */
[----:B------:R-:W-:Y:S05]  /*0100*/  @P0 BRA `(.L_x_2) ;  /* 0x0000000000540947 */ /* 0x000fea0003800000 */
[----:B------:R-:W0:Y:S08]  /*0110*/  LDC.64 R6, c[0x0][0x380] ;  /* 0x0000e000ff067b82 */ /* 0x000e300000000a00 */
[----:B------:R-:W1:Y:S01]  /*0120*/  LDC.64 R4, c[0x0][0x388] ;  /* 0x0000e200ff047b82 */ /* 0x000e620000000a00 */
[----:B0-----:R-:W-:-:S05]  /*0130*/  IMAD.WIDE.U32 R6, R3, 0x4, R6 ;  /* 0x0000000403067825 */ /* 0x001fca00078e0006 */
[----:B------:R0:W5:Y:S01]  /*0140*/  LDG.E R14, desc[UR4][R6.64] ;  /* 0x00000004060e7981 */ /* 0x000162000c1e1900 */
[----:B------:R-:W-:Y:S01]  /*0150*/  IMAD R16, R3, UR6, R2 ;  /* 0x0000000603107c24 */ /* 0x000fe2000f8e0202 */
[----:B------:R-:W-:Y:S01]  /*0160*/  MOV R11, RZ ;  /* 0x000000ff000b7202 */ /* 0x000fe20000000f00 */
[----:B-1----:R-:W-:-:S07]  /*0170*/  IMAD.MOV.U32 R9, RZ, RZ, RZ ;  /* 0x000000ffff097224 */ /* 0x002fce00078e00ff */
.L_x_3:
[----:B0-----:R-:W-:Y:S01]  /*0180*/  IMAD.IADD R7, R16, 0x1, R9 ;  /* 0x0000000110077824 */ /* 0x001fe200078e0209 */
[----:B------:R-:W-:-:S03]  /*0190*/  LEA R8, R11, R0, 0x2 ;  /* 0x000000000b087211 */ /* 0x000fc600078e10ff */
[----:B------:R-:W-:Y:S02]  /*01a0*/  IMAD.WIDE R6, R7, 0x4, R4 ;  /* 0x0000000407067825 */ /* 0x000fe400078e0204 */
[----:B------:R-:W2:Y:S04]  /*01b0*/  LDL R9, [R8] ;  /* 0x0000000008097983 */ /* 0x000ea80000100800 */
[----:B------:R-:W2:Y:S01]  /*01c0*/  LDG.E R6, desc[UR4][R6.64] ;  /* 0x0000000406067981 */ /* 0x000ea2000c1e1900 */
[C---:B------:R-:W-:Y:S01]  /*01d0*/  VIADD R10, R11.reuse, 0x1 ;  /* 0x000000010b0a7836 */ /* 0x040fe20000000000 */
[----:B------:R-:W-:-:S04]  /*01e0*/  ISETP.GE.U32.AND P0, PT, R11, 0xf, PT ;  /* 0x0000000f0b00780c */ /* 0x000fc80003f06070 */
[----:B------:R-:W-:Y:S01]  /*01f0*/  MOV R11, R10 ;  /* 0x0000000a000b7202 */ /* 0x000fe20000000f00 */
[----:B--2--5:R-:W-:Y:S01]  /*0200*/  FFMA R13, R14, R6, R9 ;  /* 0x000000060e0d7223 */ /* 0x024fe20000000009 */
[----:B------:R-:W-:-:S04]  /*0210*/  SHF.L.U32 R9, R10, 0x8, RZ ;  /* 0x000000080a097819 */ /* 0x000fc800000006ff */
[----:B------:R1:W-:Y:S01]  /*0220*/  STL [R8], R13 ;  /* 0x0000000d08007387 */ /* 0x0003e20000100800 */
[----:B------:R-:W-:-:S05]  /*0230*/  IMAD.IADD R12, R9, 0x1, R2 ;  /* 0x00000001090c7824 */ /* 0x000fca00078e0202 */
[----:B------:R-:W-:-:S13]  /*0240*/  ISETP.LT.AND P1, PT, R12, UR6, PT ;  /* 0x000000060c007c0c */ /* 0x000fda000bf21270 */
[----:B-1----:R-:W-:Y:S05]  /*0250*/  @!P0 BRA P1, `(.L_x_3) ;  /* 0xfffffffc00c88947 */ /* 0x002fea000083ffff */
.L_x_2:
[----:B------:R-:W-:Y:S05]  /*0260*/  BSYNC.RECONVERGENT B0 ;  /* 0x0000000000007941 */ /* 0x000fea0003800200 */
.L_x_1:
[----:B------:R-:W0:Y:S01]  /*0270*/  LDCU UR6, c[0x0][0x398] ;  /* 0x00007300ff0677ac */ /* 0x000e220008000800 */
[----:B------:R-:W-:-:S05]  /*0280*/  VIADD R3, R3, 0x1 ;  /* 0x0000000103037836 */ /* 0x000fca0000000000 */
[----:B0-----:R-:W-:-:S13]  /*0290*/  ISETP.NE.AND P0, PT, R3, UR6, PT ;  /* 0x0000000603007c0c */ /* 0x001fda000bf05270 */
[----:B------:R-:W-:Y:S05]  /*02a0*/  @P0 BRA `(.L_x_4) ;  /* 0xfffffffc00880947 */ /* 0x000fea000383ffff */
.L_x_0:
[----:B------:R-:W0:Y:S02]  /*02b0*/  LDCU UR6, c[0x0][0x39c] ;  /* 0x00007380ff0677ac */ /* 0x000e240008000800 */
[----:B0-----:R-:W-:-:S13]  /*02c0*/  ISETP.GE.AND P0, PT, R2, UR6, PT ;  /* 0x0000000602007c0c */ /* 0x001fda000bf06270 */
[----:B------:R-:W-:Y:S05]  /*02d0*/  @P0 EXIT ;  /* 0x000000000000094d */ /* 0x000fea0003800000 */
[----:B------:R-:W0:Y:S01]  /*02e0*/  LDC.64 R6, c[0x0][0x390] ;  /* 0x0000e400ff067b82 */ /* 0x000e220000000a00 */
[----:B------:R-:W-:Y:S02]  /*02f0*/  HFMA2 R3, -RZ, RZ, 0, 0 ;  /* 0x00000000ff037431 */ /* 0x000fe400000001ff */
[----:B------:R-:W-:-:S07]  /*0300*/  IMAD.MOV.U32 R9, RZ, RZ, R2 ;  /* 0x000000ffff097224 */ /* 0x000fce00078e0002 */
.L_x_5:
[----:B------:R-:W-:-:S05]  /*0310*/  LEA R8, R3, R0, 0x2 ;  /* 0x0000000003087211 */ /* 0x000fca00078e10ff */
[----:B-1----:R-:W2:Y:S01]  /*0320*/  LDL R11, [R8] ;  /* 0x00000000080b7983 */ /* 0x002ea20000100800 */
[----:B0-----:R-:W-:Y:S01]  /*0330*/  IMAD.WIDE.U32 R4, R9, 0x4, R6 ;  /* 0x0000000409047825 */ /* 0x001fe200078e0006 */
[----:B------:R-:W-:-:S03]  /*0340*/  ISETP.GE.U32.AND P0, PT, R3, 0xf, PT ;  /* 0x0000000f0300780c */ /* 0x000fc60003f06070 */
[----:B------:R-:W-:-:S04]  /*0350*/  VIADD R13, R3, 0x1 ;  /* 0x00000001030d7836 */ /* 0x000fc80000000000 */
[----:B------:R-:W-:Y:S01]  /*0360*/  IMAD.MOV.U32 R3, RZ, RZ, R13 ;  /* 0x000000ffff037224 */ /* 0x000fe200078e000d */
[----:B------:R-:W-:-:S04]  /*0370*/  LEA R9, R13, R2, 0x8 ;  /* 0x000000020d097211 */ /* 0x000fc800078e40ff */
[----:B------:R-:W-:Y:S01]  /*0380*/  ISETP.LT.AND P1, PT, R9, UR6, PT ;  /* 0x0000000609007c0c */ /* 0x000fe2000bf21270 */
[----:B--2---:R1:W-:-:S12]  /*0390*/  STG.E desc[UR4][R4.64], R11 ;  /* 0x0000000b04007986 */ /* 0x0043d8000c101904 */
[----:B------:R-:W-:Y:S05]  /*03a0*/  @!P0 BRA P1, `(.L_x_5) ;  /* 0xfffffffc00d88947 */ /* 0x000fea000083ffff */
[----:B------:R-:W-:Y:S05]  /*03b0*/  EXIT ;  /* 0x000000000000794d */ /* 0x000fea0003800000 */
.L_x_6:
[----:B------:R-:W-:-:S00]  /*03c0*/  BRA `(.L_x_6) ;  /* 0xfffffffc00fc7947 */ /* 0x000fc0000383ffff */
[----:B------:R-:W-:-:S00]  /*03d0*/  NOP ;  /* 0x0000000000007918 */ /* 0x000fc00000000000 */
        /* <DEDUP_REMOVED lines=10> */
.L_x_31:


//--------------------- .text._Z11cuda_gemv_3ILi256EEvPfS0_S0_ii --------------------------
	.section	.text._Z11cuda_gemv_3ILi256EEvPfS0_S0_ii,"ax",@progbits
	.align	128
        .global         _Z11cuda_gemv_3ILi256EEvPfS0_S0_ii
        .type           _Z11cuda_gemv_3ILi256EEvPfS0_S0_ii,@function
        .size           _Z11cuda_gemv_3ILi256EEvPfS0_S0_ii,(.L_x_32 - _Z11cuda_gemv_3ILi256EEvPfS0_S0_ii)
        .other          _Z11cuda_gemv_3ILi256EEvPfS0_S0_ii,@"STO_CUDA_ENTRY STV_DEFAULT"
_Z11cuda_gemv_3ILi256EEvPfS0_S0_ii:
.text._Z11cuda_gemv_3ILi256EEvPfS0_S0_ii:
[----:B------:R-:W-:Y:S01]  /*0000*/  LDC R1, c[0x0][0x37c] ;  /* 0x0000df00ff017b82 */ /* 0x000fe20000000800 */
[----:B------:R-:W0:Y:S01]  /*0010*/  S2R R2, SR_TID.X ;  /* 0x0000000000027919 */ /* 0x000e220000002100 */
[----:B------:R-:W0:Y:S01]  /*0020*/  LDCU UR6, c[0x0][0x398] ;  /* 0x00007300ff0677ac */ /* 0x000e220008000800 */
[----:B------:R-:W-:Y:S01]  /*0030*/  BSSY.RECONVERGENT B0, `(.L_x_7) ;  /* 0x0000014000007945 */ /* 0x000fe20003800200 */
[----:B------:R-:W-:Y:S01]  /*0040*/  HFMA2 R3, -RZ, RZ, 0, 0 ;  /* 0x00000000ff037431 */ /* 0x000fe200000001ff */
[----:B------:R-:W1:Y:S01]  /*0050*/  S2R R0, SR_CTAID.X ;  /* 0x0000000000007919 */ /* 0x000e620000002500 */
[----:B------:R-:W2:Y:S01]  /*0060*/  LDCU.64 UR4, c[0x0][0x358] ;  /* 0x00006b00ff0477ac */ /* 0x000ea20008000a00 */
[----:B0-----:R-:W-:-:S13]  /*0070*/  ISETP.GE.AND P0, PT, R2, UR6, PT ;  /* 0x0000000602007c0c */ /* 0x001fda000bf06270 */
[----:B-12---:R-:W-:Y:S05]  /*0080*/  @P0 BRA `(.L_x_8) ;  /* 0x0000000000380947 */ /* 0x006fea0003800000 */
[----:B------:R-:W0:Y:S01]  /*0090*/  LDC R12, c[0x0][0x360] ;  /* 0x0000d800ff0c7b82 */ /* 0x000e220000000800 */
[----:B------:R-:W-:Y:S02]  /*00a0*/  MOV R3, RZ ;  /* 0x000000ff00037202 */ /* 0x000fe40000000f00 */
[----:B------:R-:W-:-:S05]  /*00b0*/  MOV R13, R2 ;  /* 0x00000002000d7202 */ /* 0x000fca0000000f00 */
[----:B------:R-:W1:Y:S08]  /*00c0*/  LDC.64 R10, c[0x0][0x380] ;  /* 0x0000e000ff0a7b82 */ /* 0x000e700000000a00 */
[----:B------:R-:W2:Y:S02]  /*00d0*/  LDC.64 R8, c[0x0][0x388] ;  /* 0x0000e200ff087b82 */ /* 0x000ea40000000a00 */
.L_x_9:
[C---:B------:R-:W-:Y:S01]  /*00e0*/  LEA R5, R13.reuse, R0, 0xc ;  /* 0x000000000d057211 */ /* 0x040fe200078e60ff */
[----:B-1----:R-:W-:-:S04]  /*00f0*/  IMAD.WIDE R6, R13, 0x4, R10 ;  /* 0x000000040d067825 */ /* 0x002fc800078e020a */
[----:B--2---:R-:W-:Y:S02]  /*0100*/  IMAD.WIDE R4, R5, 0x4, R8 ;  /* 0x0000000405047825 */ /* 0x004fe400078e0208 */
[----:B------:R-:W2:Y:S04]  /*0110*/  LDG.E R6, desc[UR4][R6.64] ;  /* 0x0000000406067981 */ /* 0x000ea8000c1e1900 */
[----:B------:R-:W2:Y:S01]  /*0120*/  LDG.E R4, desc[UR4][R4.64] ;  /* 0x0000000404047981 */ /* 0x000ea2000c1e1900 */
[----:B0-----:R-:W-:-:S04]  /*0130*/  IADD3 R13, PT, PT, R12, R13, RZ ;  /* 0x0000000d0c0d7210 */ /* 0x001fc80007ffe0ff */
[----:B------:R-:W-:Y:S01]  /*0140*/  ISETP.GE.AND P0, PT, R13, UR6, PT ;  /* 0x000000060d007c0c */ /* 0x000fe2000bf06270 */
[----:B--2---:R-:W-:-:S12]  /*0150*/  FFMA R3, R4, R6, R3 ;  /* 0x0000000604037223 */ /* 0x004fd80000000003 */
[----:B------:R-:W-:Y:S05]  /*0160*/  @!P0 BRA `(.L_x_9) ;  /* 0xfffffffc00dc8947 */ /* 0x000fea000383ffff */
.L_x_8:
[----:B------:R-:W-:Y:S05]  /*0170*/  BSYNC.RECONVERGENT B0 ;  /* 0x0000000000007941 */ /* 0x000fea0003800200 */
.L_x_7:
[----:B------:R-:W0:Y:S02]  /*0180*/  SHFL.BFLY PT, R4, R3, 0x10, 0x1f ;  /* 0x0e001f0003047f89 */ /* 0x000e2400000e0000 */
[----:B0-----:R-:W-:-:S05]  /*0190*/  FADD R5, R4, R3 ;  /* 0x0000000304057221 */ /* 0x001fca0000000000 */
[----:B------:R-:W0:Y:S02]  /*01a0*/  SHFL.BFLY PT, R4, R5, 0x8, 0x1f ;  /* 0x0d001f0005047f89 */ /* 0x000e2400000e0000 */
[----:B0-----:R-:W-:Y:S01]  /*01b0*/  FADD R6, R5, R4 ;  /* 0x0000000405067221 */ /* 0x001fe20000000000 */
[----:B------:R-:W-:-:S04]  /*01c0*/  LOP3.LUT P0, R4, R2, 0x1f, RZ, 0xc0, !PT ;  /* 0x0000001f02047812 */ /* 0x000fc8000780c0ff */
[----:B------:R-:W0:Y:S01]  /*01d0*/  SHFL.BFLY PT, R7, R6, 0x4, 0x1f ;  /* 0x0c801f0006077f89 */ /* 0x000e2200000e0000 */
[----:B------:R-:W-:-:S08]  /*01e0*/  ISETP.GT.U32.AND P1, PT, R4, 0x7, PT ;  /* 0x000000070400780c */ /* 0x000fd00003f24070 */
[----:B------:R-:W1:Y:S01]  /*01f0*/  @!P0 S2R R10, SR_CgaCtaId ;  /* 0x00000000000a8919 */ /* 0x000e620000008800 */
[----:B------:R-:W-:-:S04]  /*0200*/  @!P0 MOV R5, 0x400 ;  /* 0x0000040000058802 */ /* 0x000fc80000000f00 */
[----:B------:R-:W2:Y:S01]  /*0210*/  @!P1 S2R R12, SR_CgaCtaId ;  /* 0x00000000000c9919 */ /* 0x000ea20000008800 */
[----:B------:R-:W-:Y:S01]  /*0220*/  @!P1 MOV R9, 0x400 ;  /* 0x0000040000099802 */ /* 0x000fe20000000f00 */
[----:B0-----:R-:W-:-:S05]  /*0230*/  FADD R7, R6, R7 ;  /* 0x0000000706077221 */ /* 0x001fca0000000000 */
[----:B------:R-:W0:Y:S01]  /*0240*/  SHFL.BFLY PT, R8, R7, 0x2, 0x1f ;  /* 0x0c401f0007087f89 */ /* 0x000e2200000e0000 */
[----:B-1----:R-:W-:-:S04]  /*0250*/  @!P0 LEA R5, R10, R5, 0x18 ;  /* 0x000000050a058211 */ /* 0x002fc800078ec0ff */
[----:B------:R-:W-:Y:S02]  /*0260*/  @!P0 LEA.HI R5, R2, R5, RZ, 0x1d ;  /* 0x0000000502058211 */ /* 0x000fe400078fe8ff */
[----:B--2---:R-:W-:-:S04]  /*0270*/  @!P1 LEA R9, R12, R9, 0x18 ;  /* 0x000000090c099211 */ /* 0x004fc800078ec0ff */
[----:B------:R-:W-:Y:S01]  /*0280*/  @!P1 LEA R4, R4, R9, 0x2 ;  /* 0x0000000904049211 */ /* 0x000fe200078e10ff */
[----:B0-----:R-:W-:-:S05]  /*0290*/  FADD R8, R7, R8 ;  /* 0x0000000807087221 */ /* 0x001fca0000000000 */
[----:B------:R-:W0:Y:S02]  /*02a0*/  SHFL.BFLY PT, R3, R8, 0x1, 0x1f ;  /* 0x0c201f0008037f89 */ /* 0x000e2400000e0000 */
[----:B0-----:R-:W-:Y:S01]  /*02b0*/  FADD R10, R8, R3 ;  /* 0x00000003080a7221 */ /* 0x001fe20000000000 */
[----:B------:R-:W-:-:S04]  /*02c0*/  MOV R3, RZ ;  /* 0x000000ff00037202 */ /* 0x000fc80000000f00 */
[----:B------:R-:W-:Y:S01]  /*02d0*/  @!P0 STS [R5], R10 ;  /* 0x0000000a05008388 */ /* 0x000fe20000000800 */
[----:B------:R-:W-:Y:S01]  /*02e0*/  BAR.SYNC.DEFER_BLOCKING 0x0 ;  /* 0x0000000000007b1d */ /* 0x000fe20000010000 */
[----:B------:R-:W-:-:S05]  /*02f0*/  ISETP.NE.AND P0, PT, R2, RZ, PT ;  /* 0x000000ff0200720c */ /* 0x000fca0003f05270 */
[----:B------:R-:W0:Y:S04]  /*0300*/  @!P1 LDS R3, [R4] ;  /* 0x0000000004039984 */ /* 0x000e280000000800 */
[----:B0-----:R-:W0:Y:S02]  /*0310*/  SHFL.BFLY PT, R6, R3, 0x10, 0x1f ;  /* 0x0e001f0003067f89 */ /* 0x001e2400000e0000 */
[----:B0-----:R-:W-:-:S05]  /*0320*/  FADD R6, R6, R3 ;  /* 0x0000000306067221 */ /* 0x001fca0000000000 */
[----:B------:R-:W0:Y:S02]  /*0330*/  SHFL.BFLY PT, R7, R6, 0x8, 0x1f ;  /* 0x0d001f0006077f89 */ /* 0x000e2400000e0000 */
[----:B0-----:R-:W-:-:S05]  /*0340*/  FADD R7, R6, R7 ;  /* 0x0000000706077221 */ /* 0x001fca0000000000 */
[----:B------:R-:W0:Y:S02]  /*0350*/  SHFL.BFLY PT, R8, R7, 0x4, 0x1f ;  /* 0x0c801f0007087f89 */ /* 0x000e2400000e0000 */
[----:B0-----:R-:W-:-:S05]  /*0360*/  FADD R8, R7, R8 ;  /* 0x0000000807087221 */ /* 0x001fca0000000000 */
[----:B------:R-:W0:Y:S02]  /*0370*/  SHFL.BFLY PT, R9, R8, 0x2, 0x1f ;  /* 0x0c401f0008097f89 */ /* 0x000e2400000e0000 */
[----:B0-----:R-:W-:-:S05]  /*0380*/  FADD R9, R8, R9 ;  /* 0x0000000908097221 */ /* 0x001fca0000000000 */
[----:B------:R0:W1:Y:S01]  /*0390*/  SHFL.BFLY PT, R10, R9, 0x1, 0x1f ;  /* 0x0c201f00090a7f89 */ /* 0x00006200000e0000 */
[----:B------:R-:W-:Y:S05]  /*03a0*/  @P0 EXIT ;  /* 0x000000000000094d */ /* 0x000fea0003800000 */
[----:B------:R-:W2:Y:S01]  /*03b0*/  LDC.64 R2, c[0x0][0x390] ;  /* 0x0000e400ff027b82 */ /* 0x000ea20000000a00 */
[----:B01----:R-:W-:Y:S01]  /*03c0*/  FADD R9, R9, R10 ;  /* 0x0000000a09097221 */ /* 0x003fe20000000000 */
[----:B--2---:R-:W-:-:S05]  /*03d0*/  IMAD.WIDE.U32 R2, R0, 0x4, R2 ;  /* 0x0000000400027825 */ /* 0x004fca00078e0002 */
[----:B------:R-:W-:Y:S01]  /*03e0*/  STG.E desc[UR4][R2.64], R9 ;  /* 0x0000000902007986 */ /* 0x000fe2000c101904 */
[----:B------:R-:W-:Y:S05]  /*03f0*/  EXIT ;  /* 0x000000000000794d */ /* 0x000fea0003800000 */
.L_x_10:
        /* <DEDUP_REMOVED lines=16> */
.L_x_32:


//--------------------- .text._Z11cuda_gemv_2ILi4096EEvPfS0_S0_ii --------------------------
	.section	.text._Z11cuda_gemv_2ILi4096EEvPfS0_S0_ii,"ax",@progbits
	.align	128
        .global         _Z11cuda_gemv_2ILi4096EEvPfS0_S0_ii
        .type           _Z11cuda_gemv_2ILi4096EEvPfS0_S0_ii,@function
        .size           _Z11cuda_gemv_2ILi4096EEvPfS0_S0_ii,(.L_x_30 - _Z11cuda_gemv_2ILi4096EEvPfS0_S0_ii)
        .other          _Z11cuda_gemv_2ILi4096EEvPfS0_S0_ii,@"STO_CUDA_ENTRY STV_DEFAULT"
_Z11cuda_gemv_2ILi4096EEvPfS0_S0_ii:
.text._Z11cuda_gemv_2ILi4096EEvPfS0_S0_ii:
[----:B------:R-:W-:Y:S01]  /*0000*/  LDC R1, c[0x0][0x37c] ;  /* 0x0000df00ff017b82 */ /* 0x000fe20000000800 */
[----:B------:R-:W0:Y:S07]  /*0010*/  S2R R3, SR_TID.X ;  /* 0x0000000000037919 */ /* 0x000e2e0000002100 */
[----:B------:R-:W1:Y:S08]  /*0020*/  LDC R0, c[0x0][0x360] ;  /* 0x0000d800ff007b82 */ /* 0x000e700000000800 */
[----:B------:R-:W2:Y:S01]  /*0030*/  S2UR UR4, SR_CTAID.X ;  /* 0x00000000000479c3 */ /* 0x000ea20000002500 */
[----:B-1----:R-:W-:-:S02]  /*0040*/  LOP3.LUT R5, R0, 0xffff, RZ, 0xc0, !PT ;  /* 0x0000ffff00057812 */ /* 0x002fc400078ec0ff */
[----:B0-----:R-:W-:-:S04]  /*0050*/  IADD3 R2, PT, PT, R3, R0, RZ ;  /* 0x0000000003027210 */ /* 0x001fc80007ffe0ff */
[----:B------:R-:W-:Y:S01]  /*0060*/  LOP3.LUT R4, R2, 0xfff, RZ, 0x3c, !PT ;  /* 0x00000fff02047812 */ /* 0x000fe200078e3cff */
[----:B--2---:R-:W-:-:S03]  /*0070*/  IMAD R2, R0, UR4, R3 ;  /* 0x0000000400027c24 */ /* 0x004fc6000f8e0203 */
[----:B------:R-:W-:Y:S02]  /*0080*/  LOP3.LUT R4, R4, 0xffff, RZ, 0xc0, !PT ;  /* 0x0000ffff04047812 */ /* 0x000fe400078ec0ff */
[----:B------:R-:W-:-:S07]  /*0090*/  MOV R9, 0xb0 ;  /* 0x000000b000097802 */ /* 0x000fce0000000f00 */
[----:B------:R-:W-:Y:S05]  /*00a0*/  CALL.REL.NOINC `($__internal_0_$__cuda_sm20_div_u16) ;  /* 0x0000000c00347944 */ /* 0x000fea0003c00000 */
[----:B------:R-:W-:Y:S01]  /*00b0*/  LOP3.LUT R13, R8, 0x3, RZ, 0xc0, !PT ;  /* 0x00000003080d7812 */ /* 0x000fe200078ec0ff */
[----:B------:R-:W0:Y:S01]  /*00c0*/  LDCU.64 UR6, c[0x0][0x358] ;  /* 0x00006b00ff0677ac */ /* 0x000e220008000a00 */
[----:B------:R-:W-:Y:S02]  /*00d0*/  BSSY.RECONVERGENT B0, `(.L_x_11) ;  /* 0x0000011000007945 */ /* 0x000fe40003800200 */
[----:B------:R-:W-:-:S13]  /*00e0*/  ISETP.NE.AND P0, PT, R13, 0x2, PT ;  /* 0x000000020d00780c */ /* 0x000fda0003f05270 */
[----:B------:R-:W-:Y:S05]  /*00f0*/  @!P0 BRA `(.L_x_12) ;  /* 0x0000000000388947 */ /* 0x000fea0003800000 */
[----:B------:R-:W1:Y:S01]  /*0100*/  S2R R5, SR_CgaCtaId ;  /* 0x0000000000057919 */ /* 0x000e620000008800 */
[----:B------:R-:W2:Y:S01]  /*0110*/  LDC.64 R6, c[0x0][0x380] ;  /* 0x0000e000ff067b82 */ /* 0x000ea20000000a00 */
[----:B------:R-:W-:Y:S01]  /*0120*/  MOV R4, 0x400 ;  /* 0x0000040000047802 */ /* 0x000fe20000000f00 */
[----:B------:R-:W-:-:S03]  /*0130*/  HFMA2 R8, -RZ, RZ, 0, 0 ;  /* 0x00000000ff087431 */ /* 0x000fc600000001ff */
[----:B-1----:R-:W-:-:S07]  /*0140*/  LEA R10, R5, R4, 0x18 ;  /* 0x00000004050a7211 */ /* 0x002fce00078ec0ff */
.L_x_13:
[----:B-12---:R-:W-:-:S06]  /*0150*/  IMAD.WIDE.U32 R4, R3, 0x4, R6 ;  /* 0x0000000403047825 */ /* 0x006fcc00078e0006 */
[----:B0-----:R-:W2:Y:S01]  /*0160*/  LDG.E R4, desc[UR6][R4.64] ;  /* 0x0000000604047981 */ /* 0x001ea2000c1e1900 */
[----:B------:R-:W-:Y:S02]  /*0170*/  LEA R9, R3, R10, 0x2 ;  /* 0x0000000a03097211 */ /* 0x000fe400078e10ff */
[----:B------:R-:W-:Y:S02]  /*0180*/  IADD3 R8, PT, PT, R8, 0x1, RZ ;  /* 0x0000000108087810 */ /* 0x000fe40007ffe0ff */
[----:B------:R-:W-:Y:S02]  /*0190*/  IADD3 R3, PT, PT, R0, R3, RZ ;  /* 0x0000000300037210 */ /* 0x000fe40007ffe0ff */
[----:B------:R-:W-:-:S04]  /*01a0*/  LOP3.LUT R11, R8, R13, RZ, 0x3c, !PT ;  /* 0x0000000d080b7212 */ /* 0x000fc800078e3cff */
[----:B------:R-:W-:Y:S01]  /*01b0*/  ISETP.NE.AND P0, PT, R11, 0x2, PT ;  /* 0x000000020b00780c */ /* 0x000fe20003f05270 */
[----:B--2---:R1:W-:-:S12]  /*01c0*/  STS [R9], R4 ;  /* 0x0000000409007388 */ /* 0x0043d80000000800 */
[----:B------:R-:W-:Y:S05]  /*01d0*/  @P0 BRA `(.L_x_13) ;  /* 0xfffffffc00dc0947 */ /* 0x000fea000383ffff */
.L_x_12:
[----:B0-----:R-:W-:Y:S05]  /*01e0*/  BSYNC.RECONVERGENT B0 ;  /* 0x0000000000007941 */ /* 0x001fea0003800200 */
.L_x_11:
[----:B------:R-:W0:Y:S01]  /*01f0*/  S2UR UR5, SR_CgaCtaId ;  /* 0x00000000000579c3 */ /* 0x000e220000008800 */
[----:B------:R-:W-:Y:S01]  /*0200*/  UMOV UR4, 0x400 ;  /* 0x0000040000047882 */ /* 0x000fe20000000000 */
[----:B------:R-:W-:Y:S01]  /*0210*/  BSSY.RECONVERGENT B0, `(.L_x_14) ;  /* 0x000001e000007945 */ /* 0x000fe20003800200 */
[C---:B------:R-:W-:Y:S01]  /*0220*/  LEA R15, R0.reuse, R3, 0x1 ;  /* 0x00000003000f7211 */ /* 0x040fe200078e08ff */
[----:B------:R-:W-:Y:S01]  /*0230*/  IMAD R17, R0, 0x3, R3 ;  /* 0x0000000300117824 */ /* 0x000fe200078e0203 */
[----:B------:R-:W-:-:S03]  /*0240*/  IADD3 R19, PT, PT, R3, R0, RZ ;  /* 0x0000000003137210 */ /* 0x000fc60007ffe0ff */
[----:B-1----:R-:W1:Y:S01]  /*0250*/  LDC.64 R4, c[0x0][0x380] ;  /* 0x0000e000ff047b82 */ /* 0x002e620000000a00 */
[----:B0-----:R-:W-:-:S06]  /*0260*/  ULEA UR4, UR5, UR4, 0x18 ;  /* 0x0000000405047291 */ /* 0x001fcc000f8ec0ff */
[----:B------:R-:W-:-:S07]  /*0270*/  LEA R21, R3, UR4, 0x2 ;  /* 0x0000000403157c11 */ /* 0x000fce000f8e10ff */
.L_x_15:
[----:B-1----:R-:W-:-:S04]  /*0280*/  IMAD.WIDE.U32 R12, R3, 0x4, R4 ;  /* 0x00000004030c7825 */ /* 0x002fc800078e0004 */
[--C-:B--2---:R-:W-:Y:S02]  /*0290*/  IMAD.WIDE.U32 R8, R19, 0x4, R4.reuse ;  /* 0x0000000413087825 */ /* 0x104fe400078e0004 */
[----:B------:R-:W2:Y:S02]  /*02a0*/  LDG.E R12, desc[UR6][R12.64] ;  /* 0x000000060c0c7981 */ /* 0x000ea4000c1e1900 */
[--C-:B------:R-:W-:Y:S02]  /*02b0*/  IMAD.WIDE.U32 R10, R15, 0x4, R4.reuse ;  /* 0x000000040f0a7825 */ /* 0x100fe400078e0004 */
[----:B------:R-:W3:Y:S02]  /*02c0*/  LDG.E R8, desc[UR6][R8.64] ;  /* 0x0000000608087981 */ /* 0x000ee4000c1e1900 */
[----:B------:R-:W-:Y:S02]  /*02d0*/  IMAD.WIDE.U32 R6, R17, 0x4, R4 ;  /* 0x0000000411067825 */ /* 0x000fe400078e0004 */
[----:B------:R-:W4:Y:S04]  /*02e0*/  LDG.E R10, desc[UR6][R10.64] ;  /* 0x000000060a0a7981 */ /* 0x000f28000c1e1900 */
[----:B------:R-:W5:Y:S01]  /*02f0*/  LDG.E R6, desc[UR6][R6.64] ;  /* 0x0000000606067981 */ /* 0x000f62000c1e1900 */
[CC--:B------:R-:W-:Y:S01]  /*0300*/  LEA R23, R0.reuse, R21.reuse, 0x2 ;  /* 0x0000001500177211 */ /* 0x0c0fe200078e10ff */
[C---:B------:R-:W-:Y:S01]  /*0310*/  IMAD R27, R0.reuse, 0xc, R21 ;  /* 0x0000000c001b7824 */ /* 0x040fe200078e0215 */
[----:B------:R-:W-:-:S02]  /*0320*/  LEA R25, R0, R21, 0x3 ;  /* 0x0000001500197211 */ /* 0x000fc400078e18ff */
[----:B------:R-:W-:-:S04]  /*0330*/  IADD3 R3, PT, PT, R0, R3, R0 ;  /* 0x0000000300037210 */ /* 0x000fc80007ffe000 */
[----:B------:R-:W-:-:S04]  /*0340*/  IADD3 R3, PT, PT, R0, R3, R0 ;  /* 0x0000000300037210 */ /* 0x000fc80007ffe000 */
[----:B------:R-:W-:Y:S02]  /*0350*/  ISETP.GE.U32.AND P0, PT, R3, 0x1000, PT ;  /* 0x000010000300780c */ /* 0x000fe40003f06070 */
[C---:B------:R-:W-:Y:S02]  /*0360*/  LEA R15, R0.reuse, R15, 0x2 ;  /* 0x0000000f000f7211 */ /* 0x040fe400078e10ff */
[C---:B------:R-:W-:Y:S02]  /*0370*/  LEA R17, R0.reuse, R17, 0x2 ;  /* 0x0000001100117211 */ /* 0x040fe400078e10ff */
[C---:B------:R-:W-:Y:S01]  /*0380*/  LEA R19, R0.reuse, R19, 0x2 ;  /* 0x0000001300137211 */ /* 0x040fe200078e10ff */
[----:B--2---:R0:W-:Y:S04]  /*0390*/  STS [R21], R12 ;  /* 0x0000000c15007388 */ /* 0x0041e80000000800 */
[----:B---3--:R2:W-:Y:S04]  /*03a0*/  STS [R23], R8 ;  /* 0x0000000817007388 */ /* 0x0085e80000000800 */
[----:B----4-:R2:W-:Y:S04]  /*03b0*/  STS [R25], R10 ;  /* 0x0000000a19007388 */ /* 0x0105e80000000800 */
[----:B-----5:R2:W-:Y:S01]  /*03c0*/  STS [R27], R6 ;  /* 0x000000061b007388 */ /* 0x0205e20000000800 */
[----:B0-----:R-:W-:Y:S01]  /*03d0*/  LEA R21, R0, R21, 0x4 ;  /* 0x0000001500157211 */ /* 0x001fe200078e20ff */
[----:B------:R-:W-:Y:S06]  /*03e0*/  @!P0 BRA `(.L_x_15) ;  /* 0xfffffffc00a48947 */ /* 0x000fec000383ffff */
[----:B------:R-:W-:Y:S05]  /*03f0*/  BSYNC.RECONVERGENT B0 ;  /* 0x0000000000007941 */ /* 0x000fea0003800200 */
.L_x_14:
[----:B------:R-:W-:Y:S01]  /*0400*/  BAR.SYNC.DEFER_BLOCKING 0x0 ;  /* 0x0000000000007b1d */ /* 0x000fe20000010000 */
[----:B------:R-:W-:-:S13]  /*0410*/  ISETP.GT.AND P0, PT, R2, 0xfff, PT ;  /* 0x00000fff0200780c */ /* 0x000fda0003f04270 */
[----:B------:R-:W-:Y:S05]  /*0420*/  @P0 EXIT ;  /* 0x000000000000094d */ /* 0x000fea0003800000 */
[----:B------:R-:W0:Y:S01]  /*0430*/  LDC R3, c[0x0][0x398] ;  /* 0x0000e600ff037b82 */ /* 0x000e220000000800 */
[----:B--2---:R-:W-:Y:S02]  /*0440*/  MOV R23, RZ ;  /* 0x000000ff00177202 */ /* 0x004fe40000000f00 */
[----:B0-----:R-:W-:-:S13]  /*0450*/  ISETP.GE.AND P0, PT, R3, 0x1, PT ;  /* 0x000000010300780c */ /* 0x001fda0003f06270 */
[----:B------:R-:W-:Y:S05]  /*0460*/  @!P0 BRA `(.L_x_16) ;  /* 0x0000000800348947 */ /* 0x000fea0003800000 */
[C---:B------:R-:W-:Y:S01]  /*0470*/  IADD3 R0, PT, PT, R3.reuse, -0x1, RZ ;  /* 0xffffffff03007810 */ /* 0x040fe20007ffe0ff */
[----:B------:R-:W-:Y:S01]  /*0480*/  HFMA2 R23, -RZ, RZ, 0, 0 ;  /* 0x00000000ff177431 */ /* 0x000fe200000001ff */
[----:B------:R-:W-:Y:S02]  /*0490*/  LOP3.LUT R17, R3, 0xf, RZ, 0xc0, !PT ;  /* 0x0000000f03117812 */ /* 0x000fe400078ec0ff */
[----:B------:R-:W-:Y:S02]  /*04a0*/  ISETP.GE.U32.AND P1, PT, R0, 0xf, PT ;  /* 0x0000000f0000780c */ /* 0x000fe40003f26070 */
[----:B------:R-:W-:Y:S02]  /*04b0*/  ISETP.NE.AND P0, PT, R17, RZ, PT ;  /* 0x000000ff1100720c */ /* 0x000fe40003f05270 */
[----:B------:R-:W-:-:S09]  /*04c0*/  MOV R18, RZ ;  /* 0x000000ff00127202 */ /* 0x000fd20000000f00 */
[----:B------:R-:W-:Y:S05]  /*04d0*/  @!P1 BRA `(.L_x_17) ;  /* 0x0000000000fc9947 */ /* 0x000fea0003800000 */
[----:B------:R-:W-:Y:S01]  /*04e0*/  LOP3.LUT R18, R3, 0x7ffffff0, RZ, 0xc0, !PT ;  /* 0x7ffffff003127812 */ /* 0x000fe200078ec0ff */
[----:B------:R-:W-:Y:S01]  /*04f0*/  UIADD3 UR5, UPT, UPT, UR4, 0x20, URZ ;  /* 0x0000002004057890 */ /* 0x000fe2000fffe0ff */
[----:B------:R-:W-:Y:S02]  /*0500*/  MOV R23, RZ ;  /* 0x000000ff00177202 */ /* 0x000fe40000000f00 */
[----:B------:R-:W-:Y:S02]  /*0510*/  MOV R16, R2 ;  /* 0x0000000200107202 */ /* 0x000fe40000000f00 */
[----:B------:R-:W-:-:S07]  /*0520*/  IADD3 R0, PT, PT, -R18, RZ, RZ ;  /* 0x000000ff12007210 */ /* 0x000fce0007ffe1ff */
.L_x_18:
[----:B------:R-:W0:Y:S01]  /*0530*/  LDC.64 R6, c[0x0][0x388] ;  /* 0x0000e200ff067b82 */ /* 0x000e220000000a00 */
[----:B------:R-:W1:Y:S01]  /*0540*/  LDS.128 R8, [UR5+-0x20] ;  /* 0xffffe005ff087984 */ /* 0x000e620008000c00 */
[----:B0-----:R-:W-:-:S05]  /*0550*/  IMAD.WIDE R6, R16, 0x4, R6 ;  /* 0x0000000410067825 */ /* 0x001fca00078e0206 */
[----:B------:R0:W1:Y:S01]  /*0560*/  LDG.E R26, desc[UR6][R6.64] ;  /* 0x00000006061a7981 */ /* 0x000062000c1e1900 */
[----:B------:R-:W-:-:S05]  /*0570*/  IMAD.WIDE.U32 R20, R3, 0x4, R6 ;  /* 0x0000000403147825 */ /* 0x000fca00078e0006 */
[----:B------:R2:W3:Y:S01]  /*0580*/  LDG.E R4, desc[UR6][R20.64] ;  /* 0x0000000614047981 */ /* 0x0004e2000c1e1900 */
[----:B------:R-:W-:-:S05]  /*0590*/  IMAD.WIDE.U32 R24, R3, 0x4, R20 ;  /* 0x0000000403187825 */ /* 0x000fca00078e0014 */
[----:B------:R-:W4:Y:S01]  /*05a0*/  LDG.E R5, desc[UR6][R24.64] ;  /* 0x0000000618057981 */ /* 0x000f22000c1e1900 */
[----:B------:R-:W-:-:S04]  /*05b0*/  IMAD.WIDE.U32 R14, R3, 0x4, R24 ;  /* 0x00000004030e7825 */ /* 0x000fc800078e0018 */
[C---:B------:R-:W-:Y:S02]  /*05c0*/  IMAD.WIDE.U32 R28, R3.reuse, 0x4, R14 ;  /* 0x00000004031c7825 */ /* 0x040fe400078e000e */
[----:B------:R-:W5:Y:S02]  /*05d0*/  LDG.E R14, desc[UR6][R14.64] ;  /* 0x000000060e0e7981 */ /* 0x000f64000c1e1900 */
[C---:B------:R-:W-:Y:S02]  /*05e0*/  IMAD.WIDE.U32 R12, R3.reuse, 0x4, R28 ;  /* 0x00000004030c7825 */ /* 0x040fe400078e001c */
[----:B------:R2:W5:Y:S02]  /*05f0*/  LDG.E R15, desc[UR6][R28.64] ;  /* 0x000000061c0f7981 */ /* 0x000564000c1e1900 */
[C---:B0-----:R-:W-:Y:S02]  /*0600*/  IMAD.WIDE.U32 R6, R3.reuse, 0x4, R12 ;  /* 0x0000000403067825 */ /* 0x041fe400078e000c */
[----:B------:R-:W5:Y:S02]  /*0610*/  LDG.E R12, desc[UR6][R12.64] ;  /* 0x000000060c0c7981 */ /* 0x000f64000c1e1900 */
[----:B--2---:R-:W-:-:S02]  /*0620*/  IMAD.WIDE.U32 R20, R3, 0x4, R6 ;  /* 0x0000000403147825 */ /* 0x004fc400078e0006 */
[----:B------:R0:W2:Y:S02]  /*0630*/  LDG.E R13, desc[UR6][R6.64] ;  /* 0x00000006060d7981 */ /* 0x0000a4000c1e1900 */
[C---:B------:R-:W-:Y:S02]  /*0640*/  IMAD.WIDE.U32 R28, R3.reuse, 0x4, R20 ;  /* 0x00000004031c7825 */ /* 0x040fe400078e0014 */
[----:B------:R-:W2:Y:S02]  /*0650*/  LDG.E R20, desc[UR6][R20.64] ;  /* 0x0000000614147981 */ /* 0x000ea4000c1e1900 */
[C---:B------:R-:W-:Y:S02]  /*0660*/  IMAD.WIDE.U32 R24, R3.reuse, 0x4, R28 ;  /* 0x0000000403187825 */ /* 0x040fe400078e001c */
[----:B------:R0:W2:Y:S04]  /*0670*/  LDG.E R19, desc[UR6][R28.64] ;  /* 0x000000061c137981 */ /* 0x0000a8000c1e1900 */
[----:B------:R0:W2:Y:S02]  /*0680*/  LDG.E R22, desc[UR6][R24.64] ;  /* 0x0000000618167981 */ /* 0x0000a4000c1e1900 */
[----:B0-----:R-:W-:-:S05]  /*0690*/  IMAD.WIDE.U32 R6, R3, 0x4, R24 ;  /* 0x0000000403067825 */ /* 0x001fca00078e0018 */
[----:B------:R1:W2:Y:S01]  /*06a0*/  LDG.E R21, desc[UR6][R6.64] ;  /* 0x0000000606157981 */ /* 0x0002a2000c1e1900 */
[----:B------:R-:W-:-:S04]  /*06b0*/  IMAD.WIDE.U32 R28, R3, 0x4, R6 ;  /* 0x00000004031c7825 */ /* 0x000fc800078e0006 */
[C---:B------:R-:W-:Y:S02]  /*06c0*/  IMAD.WIDE.U32 R24, R3.reuse, 0x4, R28 ;  /* 0x0000000403187825 */ /* 0x040fe400078e001c */
[----:B------:R-:W2:Y:S02]  /*06d0*/  LDG.E R28, desc[UR6][R28.64] ;  /* 0x000000061c1c7981 */ /* 0x000ea4000c1e1900 */
[----:B-1----:R-:W-:Y:S01]  /*06e0*/  FFMA R7, R8, R26, R23 ;  /* 0x0000001a08077223 */ /* 0x002fe20000000017 */
[C---:B------:R-:W-:Y:S01]  /*06f0*/  IMAD.WIDE.U32 R26, R3.reuse, 0x4, R24 ;  /* 0x00000004031a7825 */ /* 0x040fe200078e0018 */
[----:B------:R-:W2:Y:S04]  /*0700*/  LDG.E R23, desc[UR6][R24.64] ;  /* 0x0000000618177981 */ /* 0x000ea8000c1e1900 */
[----:B------:R0:W2:Y:S02]  /*0710*/  LDG.E R24, desc[UR6][R26.64] ;  /* 0x000000061a187981 */ /* 0x0000a4000c1e1900 */
[----:B0-----:R-:W-:-:S05]  /*0720*/  IMAD.WIDE.U32 R26, R3, 0x4, R26 ;  /* 0x00000004031a7825 */ /* 0x001fca00078e001a */
[----:B------:R0:W2:Y:S02]  /*0730*/  LDG.E R25, desc[UR6][R26.64] ;  /* 0x000000061a197981 */ /* 0x0000a4000c1e1900 */
[----:B0-----:R-:W-:-:S06]  /*0740*/  IMAD.WIDE.U32 R26, R3, 0x4, R26 ;  /* 0x00000004031a7825 */ /* 0x001fcc00078e001a */
[----:B------:R-:W2:Y:S01]  /*0750*/  LDG.E R26, desc[UR6][R26.64] ;  /* 0x000000061a1a7981 */ /* 0x000ea2000c1e1900 */
[----:B---3--:R-:W-:-:S04]  /*0760*/  FFMA R4, R4, R9, R7 ;  /* 0x0000000904047223 */ /* 0x008fc80000000007 */
[----:B----4-:R-:W-:Y:S02]  /*0770*/  FFMA R9, R5, R10, R4 ;  /* 0x0000000a05097223 */ /* 0x010fe40000000004 */
[----:B------:R-:W0:Y:S02]  /*0780*/  LDS.128 R4, [UR5+-0x10] ;  /* 0xfffff005ff047984 */ /* 0x000e240008000c00 */
[----:B-----5:R-:W-:-:S04]  /*0790*/  FFMA R9, R14, R11, R9 ;  /* 0x0000000b0e097223 */ /* 0x020fc80000000009 */
[----:B0-----:R-:W-:Y:S02]  /*07a0*/  FFMA R15, R4, R15, R9 ;  /* 0x0000000f040f7223 */ /* 0x001fe40000000009 */
[----:B------:R-:W0:Y:S02]  /*07b0*/  LDS.128 R8, [UR5] ;  /* 0x00000005ff087984 */ /* 0x000e240008000c00 */
[----:B------:R-:W-:-:S04]  /*07c0*/  FFMA R12, R12, R5, R15 ;  /* 0x000000050c0c7223 */ /* 0x000fc8000000000f */
[----:B--2---:R-:W-:Y:S02]  /*07d0*/  FFMA R5, R13, R6, R12 ;  /* 0x000000060d057223 */ /* 0x004fe4000000000c */
[----:B------:R-:W1:Y:S02]  /*07e0*/  LDS.128 R12, [UR5+0x10] ;  /* 0x00001005ff0c7984 */ /* 0x000e640008000c00 */
[----:B------:R-:W-:Y:S01]  /*07f0*/  FFMA R5, R20, R7, R5 ;  /* 0x0000000714057223 */ /* 0x000fe20000000005 */
[----:B------:R-:W-:-:S04]  /*0800*/  IADD3 R0, PT, PT, R0, 0x10, RZ ;  /* 0x0000001000007810 */ /* 0x000fc80007ffe0ff */
[----:B------:R-:W-:Y:S01]  /*0810*/  ISETP.NE.AND P1, PT, R0, RZ, PT ;  /* 0x000000ff0000720c */ /* 0x000fe20003f25270 */
[----:B0-----:R-:W-:-:S04]  /*0820*/  FFMA R5, R8, R19, R5 ;  /* 0x0000001308057223 */ /* 0x001fc80000000005 */
[----:B------:R-:W-:-:S04]  /*0830*/  FFMA R22, R22, R9, R5 ;  /* 0x0000000916167223 */ /* 0x000fc80000000005 */
[----:B------:R-:W-:-:S04]  /*0840*/  FFMA R21, R21, R10, R22 ;  /* 0x0000000a15157223 */ /* 0x000fc80000000016 */
[----:B------:R-:W-:Y:S01]  /*0850*/  FFMA R11, R28, R11, R21 ;  /* 0x0000000b1c0b7223 */ /* 0x000fe20000000015 */
[----:B------:R-:W-:Y:S01]  /*0860*/  UIADD3 UR5, UPT, UPT, UR5, 0x40, URZ ;  /* 0x0000004005057890 */ /* 0x000fe2000fffe0ff */
[----:B------:R-:W-:Y:S02]  /*0870*/  LEA R16, R3, R16, 0x4 ;  /* 0x0000001003107211 */ /* 0x000fe400078e20ff */
[----:B-1----:R-:W-:-:S04]  /*0880*/  FFMA R11, R12, R23, R11 ;  /* 0x000000170c0b7223 */ /* 0x002fc8000000000b */
[----:B------:R-:W-:-:S04]  /*0890*/  FFMA R24, R24, R13, R11 ;  /* 0x0000000d18187223 */ /* 0x000fc8000000000b */
[----:B------:R-:W-:-:S04]  /*08a0*/  FFMA R25, R25, R14, R24 ;  /* 0x0000000e19197223 */ /* 0x000fc80000000018 */
[----:B------:R-:W-:Y:S01]  /*08b0*/  FFMA R23, R26, R15, R25 ;  /* 0x0000000f1a177223 */ /* 0x000fe20000000019 */
[----:B------:R-:W-:Y:S06]  /*08c0*/  @P1 BRA `(.L_x_18) ;  /* 0xfffffffc00181947 */ /* 0x000fec000383ffff */
.L_x_17:
[----:B------:R-:W-:Y:S05]  /*08d0*/  @!P0 BRA `(.L_x_16) ;  /* 0x0000000400188947 */ /* 0x000fea0003800000 */
[----:B------:R-:W-:Y:S02]  /*08e0*/  ISETP.GE.U32.AND P0, PT, R17, 0x8, PT ;  /* 0x000000081100780c */ /* 0x000fe40003f06070 */
[----:B------:R-:W-:-:S04]  /*08f0*/  LOP3.LUT R19, R3, 0x7, RZ, 0xc0, !PT ;  /* 0x0000000703137812 */ /* 0x000fc800078ec0ff */
[----:B------:R-:W-:-:S07]  /*0900*/  ISETP.NE.AND P1, PT, R19, RZ, PT ;  /* 0x000000ff1300720c */ /* 0x000fce0003f25270 */
[----:B------:R-:W-:Y:S06]  /*0910*/  @!P0 BRA `(.L_x_19) ;  /* 0x0000000000788947 */ /* 0x000fec0003800000 */
[----:B------:R-:W0:Y:S01]  /*0920*/  LDC.64 R4, c[0x0][0x388] ;  /* 0x0000e200ff047b82 */ /* 0x000e220000000a00 */
[----:B------:R-:W-:-:S04]  /*0930*/  IMAD R7, R18, R3, R2 ;  /* 0x0000000312077224 */ /* 0x000fc800078e0202 */
[----:B0-----:R-:W-:-:S05]  /*0940*/  IMAD.WIDE R4, R7, 0x4, R4 ;  /* 0x0000000407047825 */ /* 0x001fca00078e0204 */
[----:B------:R-:W2:Y:S01]  /*0950*/  LDG.E R0, desc[UR6][R4.64] ;  /* 0x0000000604007981 */ /* 0x000ea2000c1e1900 */
[----:B------:R-:W-:-:S05]  /*0960*/  IMAD.WIDE.U32 R6, R3, 0x4, R4 ;  /* 0x0000000403067825 */ /* 0x000fca00078e0004 */
[----:B------:R-:W3:Y:S01]  /*0970*/  LDG.E R12, desc[UR6][R6.64] ;  /* 0x00000006060c7981 */ /* 0x000ee2000c1e1900 */
[----:B------:R-:W-:-:S05]  /*0980*/  IMAD.WIDE.U32 R8, R3, 0x4, R6 ;  /* 0x0000000403087825 */ /* 0x000fca00078e0006 */
[----:B------:R-:W4:Y:S01]  /*0990*/  LDG.E R13, desc[UR6][R8.64] ;  /* 0x00000006080d7981 */ /* 0x000f22000c1e1900 */
[----:B------:R-:W-:-:S05]  /*09a0*/  IMAD.WIDE.U32 R20, R3, 0x4, R8 ;  /* 0x0000000403147825 */ /* 0x000fca00078e0008 */
[----:B------:R0:W5:Y:S01]  /*09b0*/  LDG.E R14, desc[UR6][R20.64] ;  /* 0x00000006140e7981 */ /* 0x000162000c1e1900 */
[----:B------:R-:W-:-:S05]  /*09c0*/  IMAD.WIDE.U32 R24, R3, 0x4, R20 ;  /* 0x0000000403187825 */ /* 0x000fca00078e0014 */
[----:B------:R-:W5:Y:S01]  /*09d0*/  LDG.E R15, desc[UR6][R24.64] ;  /* 0x00000006180f7981 */ /* 0x000f62000c1e1900 */
[----:B------:R-:W-:-:S05]  /*09e0*/  IMAD.WIDE.U32 R26, R3, 0x4, R24 ;  /* 0x00000004031a7825 */ /* 0x000fca00078e0018 */
[----:B------:R-:W5:Y:S01]  /*09f0*/  LDG.E R16, desc[UR6][R26.64] ;  /* 0x000000061a107981 */ /* 0x000f62000c1e1900 */
[----:B------:R-:W-:-:S05]  /*0a00*/  IMAD.WIDE.U32 R28, R3, 0x4, R26 ;  /* 0x00000004031c7825 */ /* 0x000fca00078e001a */
[----:B------:R-:W5:Y:S01]  /*0a10*/  LDG.E R17, desc[UR6][R28.64] ;  /* 0x000000061c117981 */ /* 0x000f62000c1e1900 */
[----:B0-----:R-:W-:-:S06]  /*0a20*/  IMAD.WIDE.U32 R20, R3, 0x4, R28 ;  /* 0x0000000403147825 */ /* 0x001fcc00078e001c */
[----:B------:R-:W5:Y:S01]  /*0a30*/  LDG.E R21, desc[UR6][R20.64] ;  /* 0x0000000614157981 */ /* 0x000f62000c1e1900 */
[----:B------:R-:W-:-:S05]  /*0a40*/  LEA R22, R18, UR4, 0x2 ;  /* 0x0000000412167c11 */ /* 0x000fca000f8e10ff */
[----:B------:R-:W2:Y:S04]  /*0a50*/  LDS.128 R4, [R22] ;  /* 0x0000000016047984 */ /* 0x000ea80000000c00 */
[----:B------:R-:W0:Y:S01]  /*0a60*/  LDS.128 R8, [R22+0x10] ;  /* 0x0000100016087984 */ /* 0x000e220000000c00 */
[----:B------:R-:W-:Y:S01]  /*0a70*/  IADD3 R18, PT, PT, R18, 0x8, RZ ;  /* 0x0000000812127810 */ /* 0x000fe20007ffe0ff */
[----:B--2---:R-:W-:-:S04]  /*0a80*/  FFMA R23, R4, R0, R23 ;  /* 0x0000000004177223 */ /* 0x004fc80000000017 */
[----:B---3--:R-:W-:-:S04]  /*0a90*/  FFMA R12, R12, R5, R23 ;  /* 0x000000050c0c7223 */ /* 0x008fc80000000017 */
[----:B----4-:R-:W-:-:S04]  /*0aa0*/  FFMA R13, R13, R6, R12 ;  /* 0x000000060d0d7223 */ /* 0x010fc8000000000c */
[----:B-----5:R-:W-:-:S04]  /*0ab0*/  FFMA R7, R14, R7, R13 ;  /* 0x000000070e077223 */ /* 0x020fc8000000000d */
[----:B0-----:R-:W-:-:S04]  /*0ac0*/  FFMA R7, R8, R15, R7 ;  /* 0x0000000f08077223 */ /* 0x001fc80000000007 */
[----:B------:R-:W-:-:S04]  /*0ad0*/  FFMA R16, R16, R9, R7 ;  /* 0x0000000910107223 */ /* 0x000fc80000000007 */
[----:B------:R-:W-:-:S04]  /*0ae0*/  FFMA R10, R17, R10, R16 ;  /* 0x0000000a110a7223 */ /* 0x000fc80000000010 */
[----:B------:R-:W-:-:S07]  /*0af0*/  FFMA R23, R21, R11, R10 ;  /* 0x0000000b15177223 */ /* 0x000fce000000000a */
.L_x_19:
[----:B------:R-:W-:Y:S05]  /*0b00*/  @!P1 BRA `(.L_x_16) ;  /* 0x00000000008c9947 */ /* 0x000fea0003800000 */
[----:B------:R-:W-:Y:S02]  /*0b10*/  ISETP.GE.U32.AND P0, PT, R19, 0x4, PT ;  /* 0x000000041300780c */ /* 0x000fe40003f06070 */
[----:B------:R-:W-:-:S04]  /*0b20*/  LOP3.LUT R0, R3, 0x3, RZ, 0xc0, !PT ;  /* 0x0000000303007812 */ /* 0x000fc800078ec0ff */
[----:B------:R-:W-:-:S07]  /*0b30*/  ISETP.NE.AND P1, PT, R0, RZ, PT ;  /* 0x000000ff0000720c */ /* 0x000fce0003f25270 */
[----:B------:R-:W-:Y:S06]  /*0b40*/  @!P0 BRA `(.L_x_20) ;  /* 0x0000000000448947 */ /* 0x000fec0003800000 */
[----:B------:R-:W0:Y:S01]  /*0b50*/  LDC.64 R4, c[0x0][0x388] ;  /* 0x0000e200ff047b82 */ /* 0x000e220000000a00 */
[----:B------:R-:W-:-:S04]  /*0b60*/  IMAD R9, R18, R3, R2 ;  /* 0x0000000312097224 */ /* 0x000fc800078e0202 */
[----:B0-----:R-:W-:-:S04]  /*0b70*/  IMAD.WIDE R8, R9, 0x4, R4 ;  /* 0x0000000409087825 */ /* 0x001fc800078e0204 */
[C---:B------:R-:W-:Y:S02]  /*0b80*/  IMAD.WIDE.U32 R10, R3.reuse, 0x4, R8 ;  /* 0x00000004030a7825 */ /* 0x040fe400078e0008 */
[----:B------:R-:W2:Y:S02]  /*0b90*/  LDG.E R8, desc[UR6][R8.64] ;  /* 0x0000000608087981 */ /* 0x000ea4000c1e1900 */
[C---:B------:R-:W-:Y:S02]  /*0ba0*/  IMAD.WIDE.U32 R12, R3.reuse, 0x4, R10 ;  /* 0x00000004030c7825 */ /* 0x040fe400078e000a */
[----:B------:R-:W3:Y:S02]  /*0bb0*/  LDG.E R11, desc[UR6][R10.64] ;  /* 0x000000060a0b7981 */ /* 0x000ee4000c1e1900 */
[----:B------:R-:W-:Y:S02]  /*0bc0*/  IMAD.WIDE.U32 R14, R3, 0x4, R12 ;  /* 0x00000004030e7825 */ /* 0x000fe400078e000c */
[----:B------:R-:W4:Y:S04]  /*0bd0*/  LDG.E R12, desc[UR6][R12.64] ;  /* 0x000000060c0c7981 */ /* 0x000f28000c1e1900 */
[----:B------:R-:W5:Y:S01]  /*0be0*/  LDG.E R15, desc[UR6][R14.64] ;  /* 0x000000060e0f7981 */ /* 0x000f62000c1e1900 */
[----:B------:R-:W-:-:S02]  /*0bf0*/  LEA R4, R18, UR4, 0x2 ;  /* 0x0000000412047c11 */ /* 0x000fc4000f8e10ff */
[----:B------:R-:W-:-:S04]  /*0c00*/  IADD3 R18, PT, PT, R18, 0x4, RZ ;  /* 0x0000000412127810 */ /* 0x000fc80007ffe0ff */
[----:B------:R-:W2:Y:S02]  /*0c10*/  LDS.128 R4, [R4] ;  /* 0x0000000004047984 */ /* 0x000ea40000000c00 */
[----:B--2---:R-:W-:-:S04]  /*0c20*/  FFMA R16, R4, R8, R23 ;  /* 0x0000000804107223 */ /* 0x004fc80000000017 */
[----:B---3--:R-:W-:-:S04]  /*0c30*/  FFMA R5, R11, R5, R16 ;  /* 0x000000050b057223 */ /* 0x008fc80000000010 */
[----:B----4-:R-:W-:-:S04]  /*0c40*/  FFMA R6, R12, R6, R5 ;  /* 0x000000060c067223 */ /* 0x010fc80000000005 */
[----:B-----5:R-:W-:-:S07]  /*0c50*/  FFMA R23, R15, R7, R6 ;  /* 0x000000070f177223 */ /* 0x020fce0000000006 */
.L_x_20:
[----:B------:R-:W-:Y:S05]  /*0c60*/  @!P1 BRA `(.L_x_16) ;  /* 0x0000000000349947 */ /* 0x000fea0003800000 */
[----:B------:R-:W0:Y:S01]  /*0c70*/  LDC.64 R6, c[0x0][0x388] ;  /* 0x0000e200ff067b82 */ /* 0x000e220000000a00 */
[----:B------:R-:W-:Y:S01]  /*0c80*/  IADD3 R8, PT, PT, -R0, RZ, RZ ;  /* 0x000000ff00087210 */ /* 0x000fe20007ffe1ff */
[C---:B------:R-:W-:Y:S01]  /*0c90*/  IMAD R0, R18.reuse, R3, R2 ;  /* 0x0000000312007224 */ /* 0x040fe200078e0202 */
[----:B------:R-:W-:-:S07]  /*0ca0*/  LEA R18, R18, UR4, 0x2 ;  /* 0x0000000412127c11 */ /* 0x000fce000f8e10ff */
.L_x_21:
[----:B0-----:R-:W-:Y:S01]  /*0cb0*/  IMAD.WIDE R4, R0, 0x4, R6 ;  /* 0x0000000400047825 */ /* 0x001fe200078e0206 */
[----:B------:R0:W1:Y:S05]  /*0cc0*/  LDS R10, [R18] ;  /* 0x00000000120a7984 */ /* 0x00006a0000000800 */
[----:B------:R-:W1:Y:S01]  /*0cd0*/  LDG.E R4, desc[UR6][R4.64] ;  /* 0x0000000604047981 */ /* 0x000e62000c1e1900 */
[----:B------:R-:W-:Y:S02]  /*0ce0*/  IADD3 R8, PT, PT, R8, 0x1, RZ ;  /* 0x0000000108087810 */ /* 0x000fe40007ffe0ff */
[----:B------:R-:W-:Y:S02]  /*0cf0*/  IADD3 R0, PT, PT, R0, R3, RZ ;  /* 0x0000000300007210 */ /* 0x000fe40007ffe0ff */
[----:B------:R-:W-:-:S02]  /*0d00*/  ISETP.NE.AND P0, PT, R8, RZ, PT ;  /* 0x000000ff0800720c */ /* 0x000fc40003f05270 */
[----:B0-----:R-:W-:Y:S01]  /*0d10*/  IADD3 R18, PT, PT, R18, 0x4, RZ ;  /* 0x0000000412127810 */ /* 0x001fe20007ffe0ff */
[----:B-1----:R-:W-:-:S10]  /*0d20*/  FFMA R23, R10, R4, R23 ;  /* 0x000000040a177223 */ /* 0x002fd40000000017 */
[----:B------:R-:W-:Y:S05]  /*0d30*/  @P0 BRA `(.L_x_21) ;  /* 0xfffffffc00dc0947 */ /* 0x000fea000383ffff */
.L_x_16:
[----:B------:R-:W0:Y:S02]  /*0d40*/  LDC.64 R4, c[0x0][0x390] ;  /* 0x0000e400ff047b82 */ /* 0x000e240000000a00 */
[----:B0-----:R-:W-:-:S05]  /*0d50*/  IMAD.WIDE R2, R2, 0x4, R4 ;  /* 0x0000000402027825 */ /* 0x001fca00078e0204 */
[----:B------:R-:W-:Y:S01]  /*0d60*/  STG.E desc[UR6][R2.64], R23 ;  /* 0x0000001702007986 */ /* 0x000fe2000c101906 */
[----:B------:R-:W-:Y:S05]  /*0d70*/  EXIT ;  /* 0x000000000000794d */ /* 0x000fea0003800000 */
        .weak           $__internal_0_$__cuda_sm20_div_u16
        .type           $__internal_0_$__cuda_sm20_div_u16,@function
        .size           $__internal_0_$__cuda_sm20_div_u16,(.L_x_30 - $__internal_0_$__cuda_sm20_div_u16)
$__internal_0_$__cuda_sm20_div_u16:
[----:B------:R-:W0:Y:S01]  /*0d80*/  I2F.U16 R6, R5 ;  /* 0x0000000500067306 */ /* 0x000e220000101000 */
[----:B------:R-:W-:Y:S01]  /*0d90*/  HFMA2 R7, -RZ, RZ, 15, 0 ;  /* 0x4b800000ff077431 */ /* 0x000fe200000001ff */
[----:B------:R-:W-:Y:S02]  /*0da0*/  I2FP.F32.U32.RZ R4, R4 ;  /* 0x0000000400047245 */ /* 0x000fe4000020d000 */
[C---:B0-----:R-:W-:Y:S02]  /*0db0*/  FSETP.GEU.AND P1, PT, |R6|.reuse, 1.175494350822287508e-38, PT ;  /* 0x008000000600780b */ /* 0x041fe40003f2e200 */
[----:B------:R-:W-:Y:S02]  /*0dc0*/  FSETP.GT.AND P0, PT, |R6|, 8.50705917302346158658e+37, PT ;  /* 0x7e8000000600780b */ /* 0x000fe40003f04200 */
[----:B------:R-:W-:-:S04]  /*0dd0*/  FSEL R7, R7, 1, !P1 ;  /* 0x3f80000007077808 */ /* 0x000fc80004800000 */
[----:B------:R-:W-:Y:S02]  /*0de0*/  FSEL R7, R7, 0.25, !P0 ;  /* 0x3e80000007077808 */ /* 0x000fe40004000000 */
[----:B------:R-:W-:Y:S01]  /*0df0*/  ISETP.NE.U32.AND P0, PT, R5, RZ, PT ;  /* 0x000000ff0500720c */ /* 0x000fe20003f05070 */
[----:B------:R-:W-:Y:S02]  /*0e00*/  HFMA2 R5, -RZ, RZ, 0, 0 ;  /* 0x00000000ff057431 */ /* 0x000fe400000001ff */
[----:B------:R-:W-:-:S06]  /*0e10*/  FMUL R6, R6, R7 ;  /* 0x0000000706067220 */ /* 0x000fcc0000400000 */
[----:B------:R-:W0:Y:S02]  /*0e20*/  MUFU.RCP R6, R6 ;  /* 0x0000000600067308 */ /* 0x000e240000001000 */
[----:B0-----:R-:W-:-:S05]  /*0e30*/  FMUL R7, R7, R6 ;  /* 0x0000000607077220 */ /* 0x001fca0000400000 */
[----:B------:R-:W-:-:S05]  /*0e40*/  IADD3 R7, PT, PT, R7, 0x2, RZ ;  /* 0x0000000207077810 */ /* 0x000fca0007ffe0ff */
[----:B------:R-:W-:Y:S01]  /*0e50*/  FMUL.RZ R7, R4, R7 ;  /* 0x0000000704077220 */ /* 0x000fe2000040c000 */
[----:B------:R-:W-:-:S05]  /*0e60*/  MOV R4, R9 ;  /* 0x0000000900047202 */ /* 0x000fca0000000f00 */
[----:B------:R-:W0:Y:S02]  /*0e70*/  F2I.U32.TRUNC.NTZ R7, R7 ;  /* 0x0000000700077305 */ /* 0x000e24000020f000 */
[----:B0-----:R-:W-:Y:S02]  /*0e80*/  LOP3.LUT R8, R7, 0xffff, RZ, 0xc0, !PT ;  /* 0x0000ffff07087812 */ /* 0x001fe400078ec0ff */
[----:B------:R-:W-:Y:S01]  /*0e90*/  @!P0 MOV R8, 0xffffffff ;  /* 0xffffffff00088802 */ /* 0x000fe20000000f00 */
[----:B------:R-:W-:Y:S06]  /*0ea0*/  RET.REL.NODEC R4 `(_Z11cuda_gemv_2ILi4096EEvPfS0_S0_ii) ;  /* 0xfffffff004547950 */ /* 0x000fec0003c3ffff */
.L_x_22:
        /* <DEDUP_REMOVED lines=13> */
.L_x_30:


//--------------------- .text._Z9cuda_gemvPfS_S_ii --------------------------
	.section	.text._Z9cuda_gemvPfS_S_ii,"ax",@progbits
	.align	128
        .global         _Z9cuda_gemvPfS_S_ii
        .type           _Z9cuda_gemvPfS_S_ii,@function
        .size           _Z9cuda_gemvPfS_S_ii,(.L_x_34 - _Z9cuda_gemvPfS_S_ii)
        .other          _Z9cuda_gemvPfS_S_ii,@"STO_CUDA_ENTRY STV_DEFAULT"
_Z9cuda_gemvPfS_S_ii:
.text._Z9cuda_gemvPfS_S_ii:
[----:B------:R-:W-:Y:S01]  /*0000*/  LDC R1, c[0x0][0x37c] ;  /* 0x0000df00ff017b82 */ /* 0x000fe20000000800 */
[----:B------:R-:W0:Y:S07]  /*0010*/  S2R R0, SR_TID.X ;  /* 0x0000000000007919 */ /* 0x000e2e0000002100 */
[----:B------:R-:W0:Y:S08]  /*0020*/  S2UR UR4, SR_CTAID.X ;  /* 0x00000000000479c3 */ /* 0x000e300000002500 */
[----:B------:R-:W0:Y:S02]  /*0030*/  LDC R3, c[0x0][0x360] ;  /* 0x0000d800ff037b82 */ /* 0x000e240000000800 */
[----:B0-----:R-:W-:-:S05]  /*0040*/  IMAD R0, R3, UR4, R0 ;  /* 0x0000000403007c24 */ /* 0x001fca000f8e0200 */
[----:B------:R-:W-:-:S13]  /*0050*/  ISETP.GT.AND P0, PT, R0, 0xfff, PT ;  /* 0x00000fff0000780c */ /* 0x000fda0003f04270 */
[----:B------:R-:W-:Y:S05]  /*0060*/  @P0 EXIT ;  /* 0x000000000000094d */ /* 0x000fea0003800000 */
[----:B------:R-:W0:Y:S01]  /*0070*/  LDC R3, c[0x0][0x398] ;  /* 0x0000e600ff037b82 */ /* 0x000e220000000800 */
[----:B------:R-:W1:Y:S01]  /*0080*/  LDCU.64 UR6, c[0x0][0x358] ;  /* 0x00006b00ff0677ac */ /* 0x000e620008000a00 */
[----:B------:R-:W-:Y:S01]  /*0090*/  HFMA2 R19, -RZ, RZ, 0, 0 ;  /* 0x00000000ff137431 */ /* 0x000fe200000001ff */
[----:B0-----:R-:W-:-:S13]  /*00a0*/  ISETP.GE.AND P0, PT, R3, 0x1, PT ;  /* 0x000000010300780c */ /* 0x001fda0003f06270 */
[----:B-1----:R-:W-:Y:S05]  /*00b0*/  @!P0 BRA `(.L_x_23) ;  /* 0x0000000800b48947 */ /* 0x002fea0003800000 */
[C---:B------:R-:W-:Y:S02]  /*00c0*/  IADD3 R2, PT, PT, R3.reuse, -0x1, RZ ;  /* 0xffffffff03027810 */ /* 0x040fe40007ffe0ff */
[----:B------:R-:W-:Y:S02]  /*00d0*/  LOP3.LUT R4, R3, 0xf, RZ, 0xc0, !PT ;  /* 0x0000000f03047812 */ /* 0x000fe400078ec0ff */
[----:B------:R-:W-:Y:S02]  /*00e0*/  ISETP.GE.U32.AND P1, PT, R2, 0xf, PT ;  /* 0x0000000f0200780c */ /* 0x000fe40003f26070 */
[----:B------:R-:W-:Y:S02]  /*00f0*/  ISETP.NE.AND P0, PT, R4, RZ, PT ;  /* 0x000000ff0400720c */ /* 0x000fe40003f05270 */
[----:B------:R-:W-:Y:S02]  /*0100*/  MOV R19, RZ ;  /* 0x000000ff00137202 */ /* 0x000fe40000000f00 */
[----:B------:R-:W-:-:S07]  /*0110*/  MOV R5, RZ ;  /* 0x000000ff00057202 */ /* 0x000fce0000000f00 */
[----:B------:R-:W-:Y:S05]  /*0120*/  @!P1 BRA `(.L_x_24) ;  /* 0x0000000400409947 */ /* 0x000fea0003800000 */
[----:B------:R-:W0:Y:S01]  /*0130*/  LDCU.64 UR4, c[0x0][0x380] ;  /* 0x00007000ff0477ac */ /* 0x000e220008000a00 */
[----:B------:R-:W-:Y:S02]  /*0140*/  LOP3.LUT R5, R3, 0x7ffffff0, RZ, 0xc0, !PT ;  /* 0x7ffffff003057812 */ /* 0x000fe400078ec0ff */
[----:B------:R-:W-:Y:S02]  /*0150*/  MOV R19, RZ ;  /* 0x000000ff00137202 */ /* 0x000fe40000000f00 */
[----:B------:R-:W-:Y:S02]  /*0160*/  MOV R2, R0 ;  /* 0x0000000000027202 */ /* 0x000fe40000000f00 */
[----:B------:R-:W-:Y:S01]  /*0170*/  IADD3 R6, PT, PT, -R5, RZ, RZ ;  /* 0x000000ff05067210 */ /* 0x000fe20007ffe1ff */
[----:B0-----:R-:W-:-:S04]  /*0180*/  UIADD3 UR4, UP0, UPT, UR4, 0x20, URZ ;  /* 0x0000002004047890 */ /* 0x001fc8000ff1e0ff */
[----:B------:R-:W-:Y:S02]  /*0190*/  UIADD3.X UR5, UPT, UPT, URZ, UR5, URZ, UP0, !UPT ;  /* 0x00000005ff057290 */ /* 0x000fe400087fe4ff */
[----:B------:R-:W-:-:S04]  /*01a0*/  MOV R12, UR4 ;  /* 0x00000004000c7c02 */ /* 0x000fc80008000f00 */
[----:B------:R-:W-:-:S07]  /*01b0*/  MOV R13, UR5 ;  /* 0x00000005000d7c02 */ /* 0x000fce0008000f00 */
.L_x_25:
[----:B------:R-:W0:Y:S01]  /*01c0*/  LDC.64 R8, c[0x0][0x388] ;  /* 0x0000e200ff087b82 */ /* 0x000e220000000a00 */
[----:B------:R-:W2:Y:S04]  /*01d0*/  LDG.E R18, desc[UR6][R12.64+-0x20] ;  /* 0xffffe0060c127981 */ /* 0x000ea8000c1e1900 */
[----:B------:R-:W3:Y:S04]  /*01e0*/  LDG.E R16, desc[UR6][R12.64+-0x1c] ;  /* 0xffffe4060c107981 */ /* 0x000ee8000c1e1900 */
[----:B------:R-:W4:Y:S04]  /*01f0*/  LDG.E R15, desc[UR6][R12.64+-0x18] ;  /* 0xffffe8060c0f7981 */ /* 0x000f28000c1e1900 */
[----:B------:R-:W5:Y:S04]  /*0200*/  LDG.E R26, desc[UR6][R12.64+-0x14] ;  /* 0xffffec060c1a7981 */ /* 0x000f68000c1e1900 */
[----:B------:R-:W5:Y:S01]  /*0210*/  LDG.E R7, desc[UR6][R12.64+-0xc] ;  /* 0xfffff4060c077981 */ /* 0x000f62000c1e1900 */
[----:B0-----:R-:W-:-:S05]  /*0220*/  IMAD.WIDE R8, R2, 0x4, R8 ;  /* 0x0000000402087825 */ /* 0x001fca00078e0208 */
[----:B------:R-:W2:Y:S01]  /*0230*/  LDG.E R27, desc[UR6][R8.64] ;  /* 0x00000006081b7981 */ /* 0x000ea2000c1e1900 */
[----:B------:R-:W-:-:S05]  /*0240*/  IMAD.WIDE.U32 R20, R3, 0x4, R8 ;  /* 0x0000000403147825 */ /* 0x000fca00078e0008 */
[----:B------:R0:W3:Y:S01]  /*0250*/  LDG.E R17, desc[UR6][R20.64] ;  /* 0x0000000614117981 */ /* 0x0000e2000c1e1900 */
[----:B------:R-:W-:-:S03]  /*0260*/  IMAD.WIDE.U32 R24, R3, 0x4, R20 ;  /* 0x0000000403187825 */ /* 0x000fc600078e0014 */
[----:B------:R-:W5:Y:S01]  /*0270*/  LDG.E R8, desc[UR6][R12.64+-0x10] ;  /* 0xfffff0060c087981 */ /* 0x000f62000c1e1900 */
[----:B------:R-:W-:-:S03]  /*0280*/  IMAD.WIDE.U32 R10, R3, 0x4, R24 ;  /* 0x00000004030a7825 */ /* 0x000fc600078e0018 */
[----:B------:R1:W4:Y:S01]  /*0290*/  LDG.E R14, desc[UR6][R24.64] ;  /* 0x00000006180e7981 */ /* 0x000322000c1e1900 */
[----:B------:R-:W-:-:S03]  /*02a0*/  IMAD.WIDE.U32 R28, R3, 0x4, R10 ;  /* 0x00000004031c7825 */ /* 0x000fc600078e000a */
[----:B------:R-:W5:Y:S01]  /*02b0*/  LDG.E R11, desc[UR6][R10.64] ;  /* 0x000000060a0b7981 */ /* 0x000f62000c1e1900 */
[----:B------:R-:W-:-:S03]  /*02c0*/  IMAD.WIDE.U32 R22, R3, 0x4, R28 ;  /* 0x0000000403167825 */ /* 0x000fc600078e001c */
[----:B------:R-:W5:Y:S01]  /*02d0*/  LDG.E R9, desc[UR6][R28.64] ;  /* 0x000000061c097981 */ /* 0x000f62000c1e1900 */
[----:B0-----:R-:W-:-:S03]  /*02e0*/  IMAD.WIDE.U32 R20, R3, 0x4, R22 ;  /* 0x0000000403147825 */ /* 0x001fc600078e0016 */
[----:B------:R-:W5:Y:S04]  /*02f0*/  LDG.E R22, desc[UR6][R22.64] ;  /* 0x0000000616167981 */ /* 0x000f68000c1e1900 */
[----:B------:R2:W5:Y:S01]  /*0300*/  LDG.E R10, desc[UR6][R20.64] ;  /* 0x00000006140a7981 */ /* 0x000562000c1e1900 */
[----:B-1----:R-:W-:-:S03]  /*0310*/  IMAD.WIDE.U32 R24, R3, 0x4, R20 ;  /* 0x0000000403187825 */ /* 0x002fc600078e0014 */
[----:B------:R-:W5:Y:S04]  /*0320*/  LDG.E R23, desc[UR6][R12.64+-0x8] ;  /* 0xfffff8060c177981 */ /* 0x000f68000c1e1900 */
[----:B------:R0:W5:Y:S01]  /*0330*/  LDG.E R28, desc[UR6][R24.64] ;  /* 0x00000006181c7981 */ /* 0x000162000c1e1900 */
[----:B--2---:R-:W-:-:S03]  /*0340*/  FFMA R21, R18, R27, R19 ;  /* 0x0000001b12157223 */ /* 0x004fc60000000013 */
[----:B------:R-:W2:Y:S01]  /*0350*/  LDG.E R27, desc[UR6][R12.64+-0x4] ;  /* 0xfffffc060c1b7981 */ /* 0x000ea2000c1e1900 */
[----:B------:R-:W-:-:S04]  /*0360*/  IMAD.WIDE.U32 R18, R3, 0x4, R24 ;  /* 0x0000000403127825 */ /* 0x000fc800078e0018 */
[----:B---3--:R-:W-:Y:S01]  /*0370*/  FFMA R29, R16, R17, R21 ;  /* 0x00000011101d7223 */ /* 0x008fe20000000015 */
[----:B------:R-:W-:Y:S02]  /*0380*/  IMAD.WIDE.U32 R16, R3, 0x4, R18 ;  /* 0x0000000403107825 */ /* 0x000fe400078e0012 */
[----:B------:R-:W3:Y:S02]  /*0390*/  LDG.E R18, desc[UR6][R18.64] ;  /* 0x0000000612127981 */ /* 0x000ee4000c1e1900 */
[----:B----4-:R-:W-:Y:S01]  /*03a0*/  FFMA R29, R15, R14, R29 ;  /* 0x0000000e0f1d7223 */ /* 0x010fe2000000001d */
[C---:B------:R-:W-:Y:S02]  /*03b0*/  IMAD.WIDE.U32 R14, R3.reuse, 0x4, R16 ;  /* 0x00000004030e7825 */ /* 0x040fe400078e0010 */
[----:B------:R-:W4:Y:S02]  /*03c0*/  LDG.E R16, desc[UR6][R16.64] ;  /* 0x0000000610107981 */ /* 0x000f24000c1e1900 */
[----:B-----5:R-:W-:Y:S01]  /*03d0*/  FFMA R29, R26, R11, R29 ;  /* 0x0000000b1a1d7223 */ /* 0x020fe2000000001d */
[C---:B------:R-:W-:Y:S01]  /*03e0*/  IMAD.WIDE.U32 R20, R3.reuse, 0x4, R14 ;  /* 0x0000000403147825 */ /* 0x040fe200078e000e */
[----:B------:R-:W3:Y:S03]  /*03f0*/  LDG.E R11, desc[UR6][R12.64] ;  /* 0x000000060c0b7981 */ /* 0x000ee6000c1e1900 */
[----:B0-----:R-:W-:Y:S01]  /*0400*/  FFMA R24, R8, R9, R29 ;  /* 0x0000000908187223 */ /* 0x001fe2000000001d */
[----:B------:R-:W5:Y:S01]  /*0410*/  LDG.E R14, desc[UR6][R14.64] ;  /* 0x000000060e0e7981 */ /* 0x000f62000c1e1900 */
[----:B------:R-:W-:-:S03]  /*0420*/  IMAD.WIDE.U32 R8, R3, 0x4, R20 ;  /* 0x0000000403087825 */ /* 0x000fc600078e0014 */
[----:B------:R-:W4:Y:S01]  /*0430*/  LDG.E R29, desc[UR6][R12.64+0x4] ;  /* 0x000004060c1d7981 */ /* 0x000f22000c1e1900 */
[----:B------:R-:W-:Y:S01]  /*0440*/  FFMA R22, R7, R22, R24 ;  /* 0x0000001607167223 */ /* 0x000fe20000000018 */
[----:B------:R-:W-:Y:S02]  /*0450*/  IMAD.WIDE.U32 R24, R3, 0x4, R8 ;  /* 0x0000000403187825 */ /* 0x000fe400078e0008 */
[----:B------:R0:W5:Y:S04]  /*0460*/  LDG.E R26, desc[UR6][R20.64] ;  /* 0x00000006141a7981 */ /* 0x000168000c1e1900 */
[----:B------:R-:W5:Y:S04]  /*0470*/  LDG.E R15, desc[UR6][R12.64+0x8] ;  /* 0x000008060c0f7981 */ /* 0x000f68000c1e1900 */
[----:B------:R-:W5:Y:S01]  /*0480*/  LDG.E R7, desc[UR6][R12.64+0xc] ;  /* 0x00000c060c077981 */ /* 0x000f62000c1e1900 */
[----:B------:R-:W-:Y:S01]  /*0490*/  FFMA R10, R23, R10, R22 ;  /* 0x0000000a170a7223 */ /* 0x000fe20000000016 */
[----:B------:R-:W-:-:S02]  /*04a0*/  IMAD.WIDE.U32 R22, R3, 0x4, R24 ;  /* 0x0000000403167825 */ /* 0x000fc400078e0018 */
[----:B------:R-:W5:Y:S04]  /*04b0*/  LDG.E R8, desc[UR6][R8.64] ;  /* 0x0000000608087981 */ /* 0x000f68000c1e1900 */
[----:B------:R-:W5:Y:S01]  /*04c0*/  LDG.E R17, desc[UR6][R12.64+0x10] ;  /* 0x000010060c117981 */ /* 0x000f62000c1e1900 */
[----:B0-----:R-:W-:-:S03]  /*04d0*/  IMAD.WIDE.U32 R20, R3, 0x4, R22 ;  /* 0x0000000403147825 */ /* 0x001fc600078e0016 */
[----:B------:R-:W5:Y:S04]  /*04e0*/  LDG.E R24, desc[UR6][R24.64] ;  /* 0x0000000618187981 */ /* 0x000f68000c1e1900 */
[----:B------:R-:W5:Y:S04]  /*04f0*/  LDG.E R19, desc[UR6][R12.64+0x14] ;  /* 0x000014060c137981 */ /* 0x000f68000c1e1900 */
[----:B------:R-:W5:Y:S04]  /*0500*/  LDG.E R20, desc[UR6][R20.64] ;  /* 0x0000000614147981 */ /* 0x000f68000c1e1900 */
[----:B------:R-:W5:Y:S01]  /*0510*/  LDG.E R9, desc[UR6][R12.64+0x1c] ;  /* 0x00001c060c097981 */ /* 0x000f62000c1e1900 */
[----:B--2---:R-:W-:-:S03]  /*0520*/  FFMA R28, R27, R28, R10 ;  /* 0x0000001c1b1c7223 */ /* 0x004fc6000000000a */
[----:B------:R-:W2:Y:S04]  /*0530*/  LDG.E R10, desc[UR6][R22.64] ;  /* 0x00000006160a7981 */ /* 0x000ea8000c1e1900 */
[----:B------:R0:W2:Y:S01]  /*0540*/  LDG.E R27, desc[UR6][R12.64+0x18] ;  /* 0x000018060c1b7981 */ /* 0x0000a2000c1e1900 */
[----:B------:R-:W-:Y:S01]  /*0550*/  IADD3 R6, PT, PT, R6, 0x10, RZ ;  /* 0x0000001006067810 */ /* 0x000fe20007ffe0ff */
[----:B---3--:R-:W-:-:S04]  /*0560*/  FFMA R18, R11, R18, R28 ;  /* 0x000000120b127223 */ /* 0x008fc8000000001c */
[----:B----4-:R-:W-:Y:S01]  /*0570*/  FFMA R16, R29, R16, R18 ;  /* 0x000000101d107223 */ /* 0x010fe20000000012 */
[----:B------:R-:W-:-:S03]  /*0580*/  ISETP.NE.AND P1, PT, R6, RZ, PT ;  /* 0x000000ff0600720c */ /* 0x000fc60003f25270 */
[----:B-----5:R-:W-:-:S04]  /*0590*/  FFMA R14, R15, R14, R16 ;  /* 0x0000000e0f0e7223 */ /* 0x020fc80000000010 */
[----:B------:R-:W-:-:S04]  /*05a0*/  FFMA R14, R7, R26, R14 ;  /* 0x0000001a070e7223 */ /* 0x000fc8000000000e */
[----:B------:R-:W-:Y:S01]  /*05b0*/  FFMA R8, R17, R8, R14 ;  /* 0x0000000811087223 */ /* 0x000fe2000000000e */
[----:B0-----:R-:W-:-:S03]  /*05c0*/  IADD3 R12, P2, PT, R12, 0x40, RZ ;  /* 0x000000400c0c7810 */ /* 0x001fc60007f5e0ff */
[----:B------:R-:W-:Y:S01]  /*05d0*/  FFMA R8, R19, R24, R8 ;  /* 0x0000001813087223 */ /* 0x000fe20000000008 */
[----:B------:R-:W-:Y:S02]  /*05e0*/  IADD3.X R13, PT, PT, RZ, R13, RZ, P2, !PT ;  /* 0x0000000dff0d7210 */ /* 0x000fe400017fe4ff */
[----:B------:R-:W-:Y:S01]  /*05f0*/  LEA R2, R3, R2, 0x4 ;  /* 0x0000000203027211 */ /* 0x000fe200078e20ff */
[----:B--2---:R-:W-:-:S04]  /*0600*/  FFMA R8, R27, R10, R8 ;  /* 0x0000000a1b087223 */ /* 0x004fc80000000008 */
[----:B------:R-:W-:Y:S01]  /*0610*/  FFMA R19, R9, R20, R8 ;  /* 0x0000001409137223 */ /* 0x000fe20000000008 */
[----:B------:R-:W-:Y:S06]  /*0620*/  @P1 BRA `(.L_x_25) ;  /* 0xfffffff800e41947 */ /* 0x000fec000383ffff */
.L_x_24:
[----:B------:R-:W-:Y:S05]  /*0630*/  @!P0 BRA `(.L_x_23) ;  /* 0x0000000400548947 */ /* 0x000fea0003800000 */
[----:B------:R-:W-:Y:S02]  /*0640*/  ISETP.GE.U32.AND P0, PT, R4, 0x8, PT ;  /* 0x000000080400780c */ /* 0x000fe40003f06070 */
[----:B------:R-:W-:-:S04]  /*0650*/  LOP3.LUT R27, R3, 0x7, RZ, 0xc0, !PT ;  /* 0x00000007031b7812 */ /* 0x000fc800078ec0ff */
[----:B------:R-:W-:-:S07]  /*0660*/  ISETP.NE.AND P1, PT, R27, RZ, PT ;  /* 0x000000ff1b00720c */ /* 0x000fce0003f25270 */
[----:B------:R-:W-:Y:S06]  /*0670*/  @!P0 BRA `(.L_x_26) ;  /* 0x0000000000948947 */ /* 0x000fec0003800000 */
[----:B------:R-:W0:Y:S01]  /*0680*/  LDC.64 R12, c[0x0][0x388] ;  /* 0x0000e200ff0c7b82 */ /* 0x000e220000000a00 */
[----:B------:R-:W-:-:S07]  /*0690*/  IMAD R9, R5, R3, R0 ;  /* 0x0000000305097224 */ /* 0x000fce00078e0200 */
[----:B------:R-:W1:Y:S01]  /*06a0*/  LDC.64 R6, c[0x0][0x380] ;  /* 0x0000e000ff067b82 */ /* 0x000e620000000a00 */
[----:B0-----:R-:W-:-:S05]  /*06b0*/  IMAD.WIDE R12, R9, 0x4, R12 ;  /* 0x00000004090c7825 */ /* 0x001fca00078e020c */
[----:B------:R0:W2:Y:S01]  /*06c0*/  LDG.E R2, desc[UR6][R12.64] ;  /* 0x000000060c027981 */ /* 0x0000a2000c1e1900 */
[----:B------:R-:W-:-:S04]  /*06d0*/  IMAD.WIDE.U32 R14, R3, 0x4, R12 ;  /* 0x00000004030e7825 */ /* 0x000fc800078e000c */
[----:B-1----:R-:W-:Y:S01]  /*06e0*/  IMAD.WIDE.U32 R6, R5, 0x4, R6 ;  /* 0x0000000405067825 */ /* 0x002fe200078e0006 */
[----:B------:R1:W3:Y:S03]  /*06f0*/  LDG.E R21, desc[UR6][R14.64] ;  /* 0x000000060e157981 */ /* 0x0002e6000c1e1900 */
[C---:B------:R-:W-:Y:S01]  /*0700*/  IMAD.WIDE.U32 R24, R3.reuse, 0x4, R14 ;  /* 0x0000000403187825 */ /* 0x040fe200078e000e */
[----:B------:R-:W2:Y:S04]  /*0710*/  LDG.E R18, desc[UR6][R6.64] ;  /* 0x0000000606127981 */ /* 0x000ea8000c1e1900 */
[----:B------:R-:W3:Y:S01]  /*0720*/  LDG.E R4, desc[UR6][R6.64+0x4] ;  /* 0x0000040606047981 */ /* 0x000ee2000c1e1900 */
[----:B------:R-:W-:-:S03]  /*0730*/  IMAD.WIDE.U32 R16, R3, 0x4, R24 ;  /* 0x0000000403107825 */ /* 0x000fc600078e0018 */
[----:B------:R-:W4:Y:S01]  /*0740*/  LDG.E R23, desc[UR6][R24.64] ;  /* 0x0000000618177981 */ /* 0x000f22000c1e1900 */
[----:B------:R-:W-:-:S03]  /*0750*/  IMAD.WIDE.U32 R10, R3, 0x4, R16 ;  /* 0x00000004030a7825 */ /* 0x000fc600078e0010 */
[----:B------:R-:W4:Y:S04]  /*0760*/  LDG.E R20, desc[UR6][R6.64+0x8] ;  /* 0x0000080606147981 */ /* 0x000f28000c1e1900 */
[----:B------:R-:W5:Y:S01]  /*0770*/  LDG.E R17, desc[UR6][R16.64] ;  /* 0x0000000610117981 */ /* 0x000f62000c1e1900 */
[----:B------:R-:W-:-:S03]  /*0780*/  IMAD.WIDE.U32 R8, R3, 0x4, R10 ;  /* 0x0000000403087825 */ /* 0x000fc600078e000a */
[----:B------:R-:W5:Y:S01]  /*0790*/  LDG.E R22, desc[UR6][R6.64+0xc] ;  /* 0x00000c0606167981 */ /* 0x000f62000c1e1900 */
[----:B0-----:R-:W-:-:S03]  /*07a0*/  IMAD.WIDE.U32 R12, R3, 0x4, R8 ;  /* 0x00000004030c7825 */ /* 0x001fc600078e0008 */
[----:B------:R-:W5:Y:S04]  /*07b0*/  LDG.E R11, desc[UR6][R10.64] ;  /* 0x000000060a0b7981 */ /* 0x000f68000c1e1900 */
[----:B------:R-:W5:Y:S01]  /*07c0*/  LDG.E R26, desc[UR6][R6.64+0x10] ;  /* 0x00001006061a7981 */ /* 0x000f62000c1e1900 */
[----:B-1----:R-:W-:-:S03]  /*07d0*/  IMAD.WIDE.U32 R14, R3, 0x4, R12 ;  /* 0x00000004030e7825 */ /* 0x002fc600078e000c */
[----:B------:R-:W5:Y:S04]  /*07e0*/  LDG.E R9, desc[UR6][R8.64] ;  /* 0x0000000608097981 */ /* 0x000f68000c1e1900 */
[----:B------:R-:W5:Y:S04]  /*07f0*/  LDG.E R28, desc[UR6][R6.64+0x14] ;  /* 0x00001406061c7981 */ /* 0x000f68000c1e1900 */
[----:B------:R-:W5:Y:S04]  /*0800*/  LDG.E R13, desc[UR6][R12.64] ;  /* 0x000000060c0d7981 */ /* 0x000f68000c1e1900 */
[----:B------:R-:W5:Y:S04]  /*0810*/  LDG.E R24, desc[UR6][R6.64+0x18] ;  /* 0x0000180606187981 */ /* 0x000f68000c1e1900 */
[----:B------:R-:W5:Y:S04]  /*0820*/  LDG.E R14, desc[UR6][R14.64] ;  /* 0x000000060e0e7981 */ /* 0x000f68000c1e1900 */
[----:B------:R-:W5:Y:S01]  /*0830*/  LDG.E R16, desc[UR6][R6.64+0x1c] ;  /* 0x00001c0606107981 */ /* 0x000f62000c1e1900 */
[----:B------:R-:W-:Y:S01]  /*0840*/  IADD3 R5, PT, PT, R5, 0x8, RZ ;  /* 0x0000000805057810 */ /* 0x000fe20007ffe0ff */
[----:B--2---:R-:W-:-:S04]  /*0850*/  FFMA R19, R18, R2, R19 ;  /* 0x0000000212137223 */ /* 0x004fc80000000013 */
[----:B---3--:R-:W-:-:S04]  /*0860*/  FFMA R19, R4, R21, R19 ;  /* 0x0000001504137223 */ /* 0x008fc80000000013 */
[----:B----4-:R-:W-:-:S04]  /*0870*/  FFMA R19, R20, R23, R19 ;  /* 0x0000001714137223 */ /* 0x010fc80000000013 */
[----:B-----5:R-:W-:-:S04]  /*0880*/  FFMA R17, R22, R17, R19 ;  /* 0x0000001116117223 */ /* 0x020fc80000000013 */
[----:B------:R-:W-:-:S04]  /*0890*/  FFMA R11, R26, R11, R17 ;  /* 0x0000000b1a0b7223 */ /* 0x000fc80000000011 */
[----:B------:R-:W-:-:S04]  /*08a0*/  FFMA R9, R28, R9, R11 ;  /* 0x000000091c097223 */ /* 0x000fc8000000000b */
[----:B------:R-:W-:-:S04]  /*08b0*/  FFMA R9, R24, R13, R9 ;  /* 0x0000000d18097223 */ /* 0x000fc80000000009 */
[----:B------:R-:W-:-:S07]  /*08c0*/  FFMA R19, R16, R14, R9 ;  /* 0x0000000e10137223 */ /* 0x000fce0000000009 */
.L_x_26:
        /* <DEDUP_REMOVED lines=8> */
[----:B0-----:R-:W-:-:S04]  /*0950*/  IMAD.WIDE R8, R11, 0x4, R8 ;  /* 0x000000040b087825 */ /* 0x001fc800078e0208 */
[----:B------:R-:W-:Y:S02]  /*0960*/  IMAD.WIDE.U32 R10, R3, 0x4, R8 ;  /* 0x00000004030a7825 */ /* 0x000fe400078e0008 */
[----:B------:R-:W2:Y:S02]  /*0970*/  LDG.E R8, desc[UR6][R8.64] ;  /* 0x0000000608087981 */ /* 0x000ea4000c1e1900 */
[----:B-1----:R-:W-:-:S04]  /*0980*/  IMAD.WIDE.U32 R6, R5, 0x4, R6 ;  /* 0x0000000405067825 */ /* 0x002fc800078e0006 */
[C---:B------:R-:W-:Y:S01]  /*0990*/  IMAD.WIDE.U32 R12, R3.reuse, 0x4, R10 ;  /* 0x00000004030c7825 */ /* 0x040fe200078e000a */
[----:B------:R-:W2:Y:S04]  /*09a0*/  LDG.E R4, desc[UR6][R6.64] ;  /* 0x0000000606047981 */ /* 0x000ea8000c1e1900 */
[----:B------:R-:W3:Y:S01]  /*09b0*/  LDG.E R10, desc[UR6][R10.64] ;  /* 0x000000060a0a7981 */ /* 0x000ee2000c1e1900 */
[----:B------:R-:W-:-:S03]  /*09c0*/  IMAD.WIDE.U32 R14, R3, 0x4, R12 ;  /* 0x00000004030e7825 */ /* 0x000fc600078e000c */
[----:B------:R-:W3:Y:S04]  /*09d0*/  LDG.E R17, desc[UR6][R6.64+0x4] ;  /* 0x0000040606117981 */ /* 0x000ee8000c1e1900 */
[----:B------:R-:W4:Y:S04]  /*09e0*/  LDG.E R12, desc[UR6][R12.64] ;  /* 0x000000060c0c7981 */ /* 0x000f28000c1e1900 */
[----:B------:R-:W4:Y:S04]  /*09f0*/  LDG.E R21, desc[UR6][R6.64+0x8] ;  /* 0x0000080606157981 */ /* 0x000f28000c1e1900 */
[----:B------:R-:W5:Y:S04]  /*0a00*/  LDG.E R14, desc[UR6][R14.64] ;  /* 0x000000060e0e7981 */ /* 0x000f68000c1e1900 */
[----:B------:R-:W5:Y:S01]  /*0a10*/  LDG.E R23, desc[UR6][R6.64+0xc] ;  /* 0x00000c0606177981 */ /* 0x000f62000c1e1900 */
[----:B------:R-:W-:Y:S01]  /*0a20*/  IADD3 R5, PT, PT, R5, 0x4, RZ ;  /* 0x0000000405057810 */ /* 0x000fe20007ffe0ff */
[----:B--2---:R-:W-:-:S04]  /*0a30*/  FFMA R4, R4, R8, R19 ;  /* 0x0000000804047223 */ /* 0x004fc80000000013 */
[----:B---3--:R-:W-:-:S04]  /*0a40*/  FFMA R4, R17, R10, R4 ;  /* 0x0000000a11047223 */ /* 0x008fc80000000004 */
[----:B----4-:R-:W-:-:S04]  /*0a50*/  FFMA R4, R21, R12, R4 ;  /* 0x0000000c15047223 */ /* 0x010fc80000000004 */
[----:B-----5:R-:W-:-:S07]  /*0a60*/  FFMA R19, R23, R14, R4 ;  /* 0x0000000e17137223 */ /* 0x020fce0000000004 */
.L_x_27:
[----:B------:R-:W-:Y:S05]  /*0a70*/  @!P1 BRA `(.L_x_23) ;  /* 0x0000000000449947 */ /* 0x000fea0003800000 */
[----:B------:R-:W0:Y:S01]  /*0a80*/  LDC.64 R8, c[0x0][0x380] ;  /* 0x0000e000ff087b82 */ /* 0x000e220000000a00 */
[----:B------:R-:W-:Y:S01]  /*0a90*/  IADD3 R10, PT, PT, -R2, RZ, RZ ;  /* 0x000000ff020a7210 */ /* 0x000fe20007ffe1ff */
[----:B------:R-:W-:-:S06]  /*0aa0*/  IMAD R2, R5, R3, R0 ;  /* 0x0000000305027224 */ /* 0x000fcc00078e0200 */
[----:B------:R-:W1:Y:S01]  /*0ab0*/  LDC.64 R6, c[0x0][0x388] ;  /* 0x0000e200ff067b82 */ /* 0x000e620000000a00 */
[----:B0-----:R-:W-:-:S03]  /*0ac0*/  IMAD.WIDE.U32 R8, R5, 0x4, R8 ;  /* 0x0000000405087825 */ /* 0x001fc600078e0008 */
[----:B------:R-:W-:-:S07]  /*0ad0*/  MOV R11, R8 ;  /* 0x00000008000b7202 */ /* 0x000fce0000000f00 */
.L_x_28:
[----:B-1----:R-:W-:Y:S01]  /*0ae0*/  IMAD.WIDE R4, R2, 0x4, R6 ;  /* 0x0000000402047825 */ /* 0x002fe200078e0206 */
[----:B------:R-:W-:-:S05]  /*0af0*/  MOV R8, R11 ;  /* 0x0000000b00087202 */ /* 0x000fca0000000f00 */
[----:B------:R-:W2:Y:S04]  /*0b00*/  LDG.E R4, desc[UR6][R4.64] ;  /* 0x0000000604047981 */ /* 0x000ea8000c1e1900 */
[----:B------:R0:W2:Y:S01]  /*0b10*/  LDG.E R8, desc[UR6][R8.64] ;  /* 0x0000000608087981 */ /* 0x0000a2000c1e1900 */
[----:B------:R-:W-:Y:S02]  /*0b20*/  IADD3 R10, PT, PT, R10, 0x1, RZ ;  /* 0x000000010a0a7810 */ /* 0x000fe40007ffe0ff */
[----:B------:R-:W-:Y:S02]  /*0b30*/  IADD3 R11, P1, PT, R11, 0x4, RZ ;  /* 0x000000040b0b7810 */ /* 0x000fe40007f3e0ff */
[----:B------:R-:W-:Y:S02]  /*0b40*/  ISETP.NE.AND P0, PT, R10, RZ, PT ;  /* 0x000000ff0a00720c */ /* 0x000fe40003f05270 */
[----:B------:R-:W-:-:S02]  /*0b50*/  IADD3 R2, PT, PT, R2, R3, RZ ;  /* 0x0000000302027210 */ /* 0x000fc40007ffe0ff */
[----:B0-----:R-:W-:Y:S01]  /*0b60*/  IADD3.X R9, PT, PT, RZ, R9, RZ, P1, !PT ;  /* 0x00000009ff097210 */ /* 0x001fe20000ffe4ff */
[----:B--2---:R-:W-:-:S08]  /*0b70*/  FFMA R19, R8, R4, R19 ;  /* 0x0000000408137223 */ /* 0x004fd00000000013 */
[----:B------:R-:W-:Y:S05]  /*0b80*/  @P0 BRA `(.L_x_28) ;  /* 0xfffffffc00d40947 */ /* 0x000fea000383ffff */
.L_x_23:
[----:B------:R-:W0:Y:S02]  /*0b90*/  LDC.64 R2, c[0x0][0x390] ;  /* 0x0000e400ff027b82 */ /* 0x000e240000000a00 */
[----:B0-----:R-:W-:-:S05]  /*0ba0*/  IMAD.WIDE R2, R0, 0x4, R2 ;  /* 0x0000000400027825 */ /* 0x001fca00078e0202 */
[----:B------:R-:W-:Y:S01]  /*0bb0*/  STG.E desc[UR6][R2.64], R19 ;  /* 0x0000001302007986 */ /* 0x000fe2000c101906 */
[----:B------:R-:W-:Y:S05]  /*0bc0*/  EXIT ;  /* 0x000000000000794d */ /* 0x000fea0003800000 */
.L_x_29:
        /* <DEDUP_REMOVED lines=11> */
.L_x_34:


//--------------------- .nv.shared.reserved.0     --------------------------
	.section	.nv.shared.reserved.0,"aw",@nobits
	.weak		__nv_reservedSMEM_offset_0_alias
	.size		__nv_reservedSMEM_offset_0_alias, 0, 64
	.other		__nv_reservedSMEM_offset_0_alias,@"STO_CUDA_RESERVED_SHARED STV_DEFAULT"
__nv_reservedSMEM_offset_0_alias:
	.zero		0
	.zero		64


//--------------------- .nv.shared._Z11cuda_gemv_3ILi256EEvPfS0_S0_ii --------------------------
	.section	.nv.shared._Z11cuda_gemv_3ILi256EEvPfS0_S0_ii,"aw",@nobits
	.sectionflags	@""
	.align	4
.nv.shared._Z11cuda_gemv_3ILi256EEvPfS0_S0_ii:
	.zero		1056


//--------------------- .nv.shared._Z11cuda_gemv_2ILi4096EEvPfS0_S0_ii --------------------------
	.section	.nv.shared._Z11cuda_gemv_2ILi4096EEvPfS0_S0_ii,"aw",@nobits
	.sectionflags	@""
	.align	4
.nv.shared._Z11cuda_gemv_2ILi4096EEvPfS0_S0_ii:
	.zero		17408


//--------------------- .nv.constant0._Z11cuda_gemv_4ILi256ELi16EEvPfS0_S0_ii --------------------------
	.section	.nv.constant0._Z11cuda_gemv_4ILi256ELi16EEvPfS0_S0_ii,"a",@progbits
	.sectionflags	@""
	.align	4
.nv.constant0._Z11cuda_gemv_4ILi256ELi16EEvPfS0_S0_ii:
	.zero		928


//--------------------- .nv.constant0._Z11cuda_gemv_3ILi256EEvPfS0_S0_ii --------------------------
	.section	.nv.constant0._Z11cuda_gemv_3ILi256EEvPfS0_S0_ii,"a",@progbits
	.sectionflags	@""
	.align	4
.nv.constant0._Z11cuda_gemv_3ILi256EEvPfS0_S0_ii:
	.zero		928


//--------------------- .nv.constant0._Z11cuda_gemv_2ILi4096EEvPfS0_S0_ii --------------------------
	.section	.nv.constant0._Z11cuda_gemv_2ILi4096EEvPfS0_S0_ii,"a",@progbits
	.sectionflags	@""
	.align	4
.nv.constant0._Z11cuda_gemv_2ILi4096EEvPfS0_S0_ii:
	.zero		928


//--------------------- .nv.constant0._Z9cuda_gemvPfS_S_ii --------------------------
	.section	.nv.constant0._Z9cuda_gemvPfS_S_ii,"a",@progbits
	.sectionflags	@""
	.align	4
.nv.constant0._Z9cuda_gemvPfS_S_ii:
	.zero		928


//--------------------- SYMBOLS --------------------------

	.type		.nv.reservedSmem.offset0,@object
	.size		.nv.reservedSmem.offset0,0x4
	.type		.nv.reservedSmem.cap,@object
	.size		.nv.reservedSmem.cap,0x4
